//
// Generated by NVIDIA NVVM Compiler
//
// Compiler Build ID: CL-36424714
// Cuda compilation tools, release 13.0, V13.0.88
// Based on NVVM 20.0.0
//

.version 9.0
.target sm_100
.address_size 64

	// .globl	_Z6jacobiPfS_S_S_ii

.visible .entry _Z6jacobiPfS_S_S_ii(
	.param .u64 .ptr .align 1 _Z6jacobiPfS_S_S_ii_param_0,
	.param .u64 .ptr .align 1 _Z6jacobiPfS_S_S_ii_param_1,
	.param .u64 .ptr .align 1 _Z6jacobiPfS_S_S_ii_param_2,
	.param .u64 .ptr .align 1 _Z6jacobiPfS_S_S_ii_param_3,
	.param .u32 _Z6jacobiPfS_S_S_ii_param_4,
	.param .u32 _Z6jacobiPfS_S_S_ii_param_5
)
{
	.reg .pred 	%p<25>;
	.reg .b32 	%r<43>;
	.reg .b32 	%f<100>;
	.reg .b64 	%rd<48>;

	ld.param.u64 	%rd14, [_Z6jacobiPfS_S_S_ii_param_0];
	ld.param.u64 	%rd16, [_Z6jacobiPfS_S_S_ii_param_1];
	ld.param.u64 	%rd17, [_Z6jacobiPfS_S_S_ii_param_2];
	ld.param.u64 	%rd15, [_Z6jacobiPfS_S_S_ii_param_3];
	ld.param.u32 	%r18, [_Z6jacobiPfS_S_S_ii_param_5];
	cvta.to.global.u64 	%rd1, %rd17;
	cvta.to.global.u64 	%rd2, %rd16;
	mov.u32 	%r1, %tid.x;
	setp.lt.s32 	%p1, %r18, 1;
	mov.f32 	%f79, 0f00000000;
	@%p1 bra 	$L__BB0_41;
	mul.lo.s32 	%r2, %r18, %r1;
	and.b32  	%r3, %r18, 7;
	setp.lt.u32 	%p2, %r18, 8;
	mov.f32 	%f79, 0f00000000;
	mov.b32 	%r41, 0;
	@%p2 bra 	$L__BB0_20;
	and.b32  	%r41, %r18, 2147483640;
	neg.s32 	%r38, %r1;
	add.s64 	%rd47, %rd1, 16;
	mul.wide.u32 	%rd18, %r2, 4;
	add.s64 	%rd19, %rd18, %rd2;
	add.s64 	%rd46, %rd19, 16;
	mov.f32 	%f79, 0f00000000;
	mov.b32 	%r39, 0;
	mov.u32 	%r37, %r2;
$L__BB0_3:
	.pragma "nounroll";
	setp.eq.s32 	%p3, %r38, 0;
	@%p3 bra 	$L__BB0_5;
	mul.wide.u32 	%rd20, %r37, 4;
	add.s64 	%rd21, %rd2, %rd20;
	ld.global.f32 	%f42, [%rd21];
	ld.global.f32 	%f43, [%rd47+-16];
	fma.rn.f32 	%f79, %f42, %f43, %f79;
$L__BB0_5:
	add.s32 	%r21, %r39, 1;
	setp.eq.s32 	%p4, %r1, %r21;
	@%p4 bra 	$L__BB0_7;
	ld.global.f32 	%f44, [%rd46+-12];
	ld.global.f32 	%f45, [%rd47+-12];
	fma.rn.f32 	%f79, %f44, %f45, %f79;
$L__BB0_7:
	add.s32 	%r22, %r39, 2;
	setp.eq.s32 	%p5, %r1, %r22;
	@%p5 bra 	$L__BB0_9;
	ld.global.f32 	%f46, [%rd46+-8];
	ld.global.f32 	%f47, [%rd47+-8];
	fma.rn.f32 	%f79, %f46, %f47, %f79;
$L__BB0_9:
	add.s32 	%r23, %r39, 3;
	setp.eq.s32 	%p6, %r1, %r23;
	@%p6 bra 	$L__BB0_11;
	ld.global.f32 	%f48, [%rd46+-4];
	ld.global.f32 	%f49, [%rd47+-4];
	fma.rn.f32 	%f79, %f48, %f49, %f79;
$L__BB0_11:
	add.s32 	%r24, %r39, 4;
	setp.eq.s32 	%p7, %r1, %r24;
	@%p7 bra 	$L__BB0_13;
	ld.global.f32 	%f50, [%rd46];
	ld.global.f32 	%f51, [%rd47];
	fma.rn.f32 	%f79, %f50, %f51, %f79;
$L__BB0_13:
	add.s32 	%r25, %r39, 5;
	setp.eq.s32 	%p8, %r1, %r25;
	@%p8 bra 	$L__BB0_15;
	ld.global.f32 	%f52, [%rd46+4];
	ld.global.f32 	%f53, [%rd47+4];
	fma.rn.f32 	%f79, %f52, %f53, %f79;
$L__BB0_15:
	add.s32 	%r26, %r39, 6;
	setp.eq.s32 	%p9, %r1, %r26;
	@%p9 bra 	$L__BB0_17;
	ld.global.f32 	%f54, [%rd46+8];
	ld.global.f32 	%f55, [%rd47+8];
	fma.rn.f32 	%f79, %f54, %f55, %f79;
$L__BB0_17:
	add.s32 	%r27, %r39, 7;
	setp.eq.s32 	%p10, %r1, %r27;
	@%p10 bra 	$L__BB0_19;
	ld.global.f32 	%f56, [%rd46+12];
	ld.global.f32 	%f57, [%rd47+12];
	fma.rn.f32 	%f79, %f56, %f57, %f79;
$L__BB0_19:
	add.s32 	%r39, %r39, 8;
	add.s32 	%r38, %r38, 8;
	add.s32 	%r37, %r37, 8;
	add.s64 	%rd47, %rd47, 32;
	add.s64 	%rd46, %rd46, 32;
	setp.ne.s32 	%p11, %r39, %r41;
	@%p11 bra 	$L__BB0_3;
$L__BB0_20:
	setp.eq.s32 	%p12, %r3, 0;
	@%p12 bra 	$L__BB0_41;
	and.b32  	%r13, %r18, 3;
	setp.lt.u32 	%p13, %r3, 4;
	@%p13 bra 	$L__BB0_31;
	setp.eq.s32 	%p14, %r1, %r41;
	cvt.u64.u32 	%rd9, %r41;
	mul.wide.u32 	%rd22, %r41, 4;
	add.s64 	%rd10, %rd1, %rd22;
	@%p14 bra 	$L__BB0_24;
	add.s32 	%r28, %r41, %r2;
	mul.wide.u32 	%rd23, %r28, 4;
	add.s64 	%rd24, %rd2, %rd23;
	ld.global.f32 	%f59, [%rd24];
	ld.global.f32 	%f60, [%rd10];
	fma.rn.f32 	%f79, %f59, %f60, %f79;
$L__BB0_24:
	add.s32 	%r29, %r41, 1;
	setp.eq.s32 	%p15, %r1, %r29;
	cvt.u64.u32 	%rd25, %r2;
	add.s64 	%rd26, %rd9, %rd25;
	shl.b64 	%rd27, %rd26, 2;
	add.s64 	%rd11, %rd2, %rd27;
	@%p15 bra 	$L__BB0_26;
	ld.global.f32 	%f61, [%rd11+4];
	ld.global.f32 	%f62, [%rd10+4];
	fma.rn.f32 	%f79, %f61, %f62, %f79;
$L__BB0_26:
	add.s32 	%r30, %r41, 2;
	setp.eq.s32 	%p16, %r1, %r30;
	@%p16 bra 	$L__BB0_28;
	ld.global.f32 	%f63, [%rd11+8];
	ld.global.f32 	%f64, [%rd10+8];
	fma.rn.f32 	%f79, %f63, %f64, %f79;
$L__BB0_28:
	add.s32 	%r31, %r41, 3;
	setp.eq.s32 	%p17, %r1, %r31;
	@%p17 bra 	$L__BB0_30;
	ld.global.f32 	%f65, [%rd11+12];
	ld.global.f32 	%f66, [%rd10+12];
	fma.rn.f32 	%f79, %f65, %f66, %f79;
$L__BB0_30:
	add.s32 	%r41, %r41, 4;
$L__BB0_31:
	setp.eq.s32 	%p18, %r13, 0;
	@%p18 bra 	$L__BB0_41;
	setp.eq.s32 	%p19, %r13, 1;
	@%p19 bra 	$L__BB0_38;
	setp.eq.s32 	%p20, %r1, %r41;
	cvt.u64.u32 	%rd12, %r41;
	mul.wide.u32 	%rd28, %r41, 4;
	add.s64 	%rd13, %rd1, %rd28;
	@%p20 bra 	$L__BB0_35;
	add.s32 	%r32, %r41, %r2;
	mul.wide.u32 	%rd29, %r32, 4;
	add.s64 	%rd30, %rd2, %rd29;
	ld.global.f32 	%f68, [%rd30];
	ld.global.f32 	%f69, [%rd13];
	fma.rn.f32 	%f79, %f68, %f69, %f79;
$L__BB0_35:
	add.s32 	%r33, %r41, 1;
	setp.eq.s32 	%p21, %r1, %r33;
	@%p21 bra 	$L__BB0_37;
	cvt.u64.u32 	%rd31, %r2;
	add.s64 	%rd32, %rd12, %rd31;
	shl.b64 	%rd33, %rd32, 2;
	add.s64 	%rd34, %rd2, %rd33;
	ld.global.f32 	%f70, [%rd34+4];
	ld.global.f32 	%f71, [%rd13+4];
	fma.rn.f32 	%f79, %f70, %f71, %f79;
$L__BB0_37:
	add.s32 	%r41, %r41, 2;
$L__BB0_38:
	and.b32  	%r34, %r18, 1;
	setp.eq.b32 	%p22, %r34, 1;
	not.pred 	%p23, %p22;
	@%p23 bra 	$L__BB0_41;
	setp.eq.s32 	%p24, %r1, %r41;
	@%p24 bra 	$L__BB0_41;
	add.s32 	%r35, %r41, %r2;
	mul.wide.u32 	%rd35, %r35, 4;
	add.s64 	%rd36, %rd2, %rd35;
	ld.global.f32 	%f72, [%rd36];
	mul.wide.u32 	%rd37, %r41, 4;
	add.s64 	%rd38, %rd1, %rd37;
	ld.global.f32 	%f73, [%rd38];
	fma.rn.f32 	%f79, %f72, %f73, %f79;
$L__BB0_41:
	cvta.to.global.u64 	%rd39, %rd15;
	cvta.to.global.u64 	%rd40, %rd14;
	mul.wide.u32 	%rd41, %r1, 4;
	add.s64 	%rd42, %rd39, %rd41;
	ld.global.f32 	%f74, [%rd42];
	sub.f32 	%f75, %f74, %f79;
	mad.lo.s32 	%r36, %r18, %r1, %r1;
	mul.wide.s32 	%rd43, %r36, 4;
	add.s64 	%rd44, %rd2, %rd43;
	ld.global.f32 	%f76, [%rd44];
	div.rn.f32 	%f77, %f75, %f76;
	add.s64 	%rd45, %rd40, %rd41;
	st.global.f32 	[%rd45], %f77;
	ret;

}
	// .globl	_Z15jacobiOptimizedPdS_S_S_ii
.visible .entry _Z15jacobiOptimizedPdS_S_S_ii(
	.param .u64 .ptr .align 1 _Z15jacobiOptimizedPdS_S_S_ii_param_0,
	.param .u64 .ptr .align 1 _Z15jacobiOptimizedPdS_S_S_ii_param_1,
	.param .u64 .ptr .align 1 _Z15jacobiOptimizedPdS_S_S_ii_param_2,
	.param .u64 .ptr .align 1 _Z15jacobiOptimizedPdS_S_S_ii_param_3,
	.param .u32 _Z15jacobiOptimizedPdS_S_S_ii_param_4,
	.param .u32 _Z15jacobiOptimizedPdS_S_S_ii_param_5
)
{
	.reg .pred 	%p<22>;
	.reg .b32 	%r<68>;
	.reg .b32 	%f<77>;
	.reg .b64 	%rd<58>;
	.reg .b64 	%fd<130>;

	ld.param.u64 	%rd11, [_Z15jacobiOptimizedPdS_S_S_ii_param_0];
	ld.param.u64 	%rd13, [_Z15jacobiOptimizedPdS_S_S_ii_param_1];
	ld.param.u64 	%rd14, [_Z15jacobiOptimizedPdS_S_S_ii_param_2];
	ld.param.u64 	%rd12, [_Z15jacobiOptimizedPdS_S_S_ii_param_3];
	ld.param.u32 	%r37, [_Z15jacobiOptimizedPdS_S_S_ii_param_4];
	ld.param.u32 	%r36, [_Z15jacobiOptimizedPdS_S_S_ii_param_5];
	cvta.to.global.u64 	%rd1, %rd14;
	cvta.to.global.u64 	%rd2, %rd13;
	mov.u32 	%r38, %ctaid.x;
	mov.u32 	%r39, %ntid.x;
	mov.u32 	%r40, %tid.x;
	mad.lo.s32 	%r1, %r38, %r39, %r40;
	setp.ge.s32 	%p1, %r1, %r37;
	@%p1 bra 	$L__BB1_30;
	mul.lo.s32 	%r2, %r36, %r1;
	min.s32 	%r3, %r1, %r36;
	setp.lt.s32 	%p2, %r3, 1;
	mov.f32 	%f66, 0f00000000;
	mov.b32 	%r60, 0;
	@%p2 bra 	$L__BB1_13;
	and.b32  	%r4, %r3, 7;
	setp.lt.u32 	%p3, %r3, 8;
	mov.f32 	%f66, 0f00000000;
	mov.b32 	%r58, 0;
	@%p3 bra 	$L__BB1_5;
	and.b32  	%r58, %r3, 2147483640;
	neg.s32 	%r56, %r58;
	add.s64 	%rd3, %rd2, 32;
	add.s64 	%rd56, %rd1, 32;
	mov.f32 	%f66, 0f00000000;
	mov.u32 	%r55, %r2;
$L__BB1_4:
	.pragma "nounroll";
	mul.wide.s32 	%rd15, %r55, 8;
	add.s64 	%rd16, %rd3, %rd15;
	ld.global.f64 	%fd1, [%rd16+-32];
	ld.global.f64 	%fd2, [%rd56+-32];
	cvt.f64.f32 	%fd3, %f66;
	fma.rn.f64 	%fd4, %fd1, %fd2, %fd3;
	cvt.rn.f32.f64 	%f32, %fd4;
	ld.global.f64 	%fd5, [%rd16+-24];
	ld.global.f64 	%fd6, [%rd56+-24];
	cvt.f64.f32 	%fd7, %f32;
	fma.rn.f64 	%fd8, %fd5, %fd6, %fd7;
	cvt.rn.f32.f64 	%f33, %fd8;
	ld.global.f64 	%fd9, [%rd16+-16];
	ld.global.f64 	%fd10, [%rd56+-16];
	cvt.f64.f32 	%fd11, %f33;
	fma.rn.f64 	%fd12, %fd9, %fd10, %fd11;
	cvt.rn.f32.f64 	%f34, %fd12;
	ld.global.f64 	%fd13, [%rd16+-8];
	ld.global.f64 	%fd14, [%rd56+-8];
	cvt.f64.f32 	%fd15, %f34;
	fma.rn.f64 	%fd16, %fd13, %fd14, %fd15;
	cvt.rn.f32.f64 	%f35, %fd16;
	ld.global.f64 	%fd17, [%rd16];
	ld.global.f64 	%fd18, [%rd56];
	cvt.f64.f32 	%fd19, %f35;
	fma.rn.f64 	%fd20, %fd17, %fd18, %fd19;
	cvt.rn.f32.f64 	%f36, %fd20;
	ld.global.f64 	%fd21, [%rd16+8];
	ld.global.f64 	%fd22, [%rd56+8];
	cvt.f64.f32 	%fd23, %f36;
	fma.rn.f64 	%fd24, %fd21, %fd22, %fd23;
	cvt.rn.f32.f64 	%f37, %fd24;
	ld.global.f64 	%fd25, [%rd16+16];
	ld.global.f64 	%fd26, [%rd56+16];
	cvt.f64.f32 	%fd27, %f37;
	fma.rn.f64 	%fd28, %fd25, %fd26, %fd27;
	cvt.rn.f32.f64 	%f38, %fd28;
	ld.global.f64 	%fd29, [%rd16+24];
	ld.global.f64 	%fd30, [%rd56+24];
	cvt.f64.f32 	%fd31, %f38;
	fma.rn.f64 	%fd32, %fd29, %fd30, %fd31;
	cvt.rn.f32.f64 	%f66, %fd32;
	add.s32 	%r56, %r56, 8;
	add.s32 	%r55, %r55, 8;
	add.s64 	%rd56, %rd56, 64;
	setp.ne.s32 	%p4, %r56, 0;
	@%p4 bra 	$L__BB1_4;
$L__BB1_5:
	setp.eq.s32 	%p5, %r4, 0;
	mov.u32 	%r60, %r3;
	@%p5 bra 	$L__BB1_13;
	and.b32  	%r12, %r3, 3;
	setp.lt.u32 	%p6, %r4, 4;
	@%p6 bra 	$L__BB1_8;
	add.s32 	%r43, %r58, %r2;
	mul.wide.s32 	%rd17, %r43, 8;
	add.s64 	%rd18, %rd2, %rd17;
	ld.global.f64 	%fd33, [%rd18];
	mul.wide.u32 	%rd19, %r58, 8;
	add.s64 	%rd20, %rd1, %rd19;
	ld.global.f64 	%fd34, [%rd20];
	cvt.f64.f32 	%fd35, %f66;
	fma.rn.f64 	%fd36, %fd33, %fd34, %fd35;
	cvt.rn.f32.f64 	%f40, %fd36;
	ld.global.f64 	%fd37, [%rd18+8];
	ld.global.f64 	%fd38, [%rd20+8];
	cvt.f64.f32 	%fd39, %f40;
	fma.rn.f64 	%fd40, %fd37, %fd38, %fd39;
	cvt.rn.f32.f64 	%f41, %fd40;
	ld.global.f64 	%fd41, [%rd18+16];
	ld.global.f64 	%fd42, [%rd20+16];
	cvt.f64.f32 	%fd43, %f41;
	fma.rn.f64 	%fd44, %fd41, %fd42, %fd43;
	cvt.rn.f32.f64 	%f42, %fd44;
	ld.global.f64 	%fd45, [%rd18+24];
	ld.global.f64 	%fd46, [%rd20+24];
	cvt.f64.f32 	%fd47, %f42;
	fma.rn.f64 	%fd48, %fd45, %fd46, %fd47;
	cvt.rn.f32.f64 	%f66, %fd48;
	add.s32 	%r58, %r58, 4;
$L__BB1_8:
	setp.eq.s32 	%p7, %r12, 0;
	mov.u32 	%r60, %r3;
	@%p7 bra 	$L__BB1_13;
	setp.eq.s32 	%p8, %r12, 1;
	@%p8 bra 	$L__BB1_11;
	add.s32 	%r44, %r58, %r2;
	mul.wide.s32 	%rd21, %r44, 8;
	add.s64 	%rd22, %rd2, %rd21;
	ld.global.f64 	%fd49, [%rd22];
	mul.wide.u32 	%rd23, %r58, 8;
	add.s64 	%rd24, %rd1, %rd23;
	ld.global.f64 	%fd50, [%rd24];
	cvt.f64.f32 	%fd51, %f66;
	fma.rn.f64 	%fd52, %fd49, %fd50, %fd51;
	cvt.rn.f32.f64 	%f44, %fd52;
	ld.global.f64 	%fd53, [%rd22+8];
	ld.global.f64 	%fd54, [%rd24+8];
	cvt.f64.f32 	%fd55, %f44;
	fma.rn.f64 	%fd56, %fd53, %fd54, %fd55;
	cvt.rn.f32.f64 	%f66, %fd56;
	add.s32 	%r58, %r58, 2;
$L__BB1_11:
	and.b32  	%r45, %r3, 1;
	setp.eq.b32 	%p9, %r45, 1;
	not.pred 	%p10, %p9;
	mov.u32 	%r60, %r3;
	@%p10 bra 	$L__BB1_13;
	add.s32 	%r46, %r58, %r2;
	mul.wide.s32 	%rd25, %r46, 8;
	add.s64 	%rd26, %rd2, %rd25;
	ld.global.f64 	%fd57, [%rd26];
	mul.wide.u32 	%rd27, %r58, 8;
	add.s64 	%rd28, %rd1, %rd27;
	ld.global.f64 	%fd58, [%rd28];
	cvt.f64.f32 	%fd59, %f66;
	fma.rn.f64 	%fd60, %fd57, %fd58, %fd59;
	cvt.rn.f32.f64 	%f66, %fd60;
	mov.u32 	%r60, %r3;
$L__BB1_13:
	setp.ge.s32 	%p11, %r60, %r36;
	@%p11 bra 	$L__BB1_17;
	setp.eq.s32 	%p12, %r1, %r60;
	@%p12 bra 	$L__BB1_16;
	add.s32 	%r47, %r60, %r2;
	mul.wide.s32 	%rd29, %r47, 8;
	add.s64 	%rd30, %rd2, %rd29;
	ld.global.f64 	%fd61, [%rd30];
	mul.wide.u32 	%rd31, %r60, 8;
	add.s64 	%rd32, %rd1, %rd31;
	ld.global.f64 	%fd62, [%rd32];
	cvt.f64.f32 	%fd63, %f66;
	fma.rn.f64 	%fd64, %fd61, %fd62, %fd63;
	cvt.rn.f32.f64 	%f66, %fd64;
$L__BB1_16:
	add.s32 	%r60, %r60, 1;
$L__BB1_17:
	setp.ge.s32 	%p13, %r60, %r36;
	@%p13 bra 	$L__BB1_29;
	sub.s32 	%r20, %r36, %r60;
	and.b32  	%r21, %r20, 7;
	sub.s32 	%r48, %r60, %r36;
	setp.gt.u32 	%p14, %r48, -8;
	@%p14 bra 	$L__BB1_21;
	and.b32  	%r49, %r20, -8;
	neg.s32 	%r63, %r49;
	add.s64 	%rd7, %rd2, 32;
	add.s32 	%r62, %r60, %r2;
	mul.wide.u32 	%rd33, %r60, 8;
	add.s64 	%rd34, %rd33, %rd1;
	add.s64 	%rd57, %rd34, 32;
$L__BB1_20:
	.pragma "nounroll";
	mul.wide.s32 	%rd35, %r62, 8;
	add.s64 	%rd36, %rd7, %rd35;
	ld.global.f64 	%fd65, [%rd36+-32];
	ld.global.f64 	%fd66, [%rd57+-32];
	cvt.f64.f32 	%fd67, %f66;
	fma.rn.f64 	%fd68, %fd65, %fd66, %fd67;
	cvt.rn.f32.f64 	%f46, %fd68;
	ld.global.f64 	%fd69, [%rd36+-24];
	ld.global.f64 	%fd70, [%rd57+-24];
	cvt.f64.f32 	%fd71, %f46;
	fma.rn.f64 	%fd72, %fd69, %fd70, %fd71;
	cvt.rn.f32.f64 	%f47, %fd72;
	ld.global.f64 	%fd73, [%rd36+-16];
	ld.global.f64 	%fd74, [%rd57+-16];
	cvt.f64.f32 	%fd75, %f47;
	fma.rn.f64 	%fd76, %fd73, %fd74, %fd75;
	cvt.rn.f32.f64 	%f48, %fd76;
	ld.global.f64 	%fd77, [%rd36+-8];
	ld.global.f64 	%fd78, [%rd57+-8];
	cvt.f64.f32 	%fd79, %f48;
	fma.rn.f64 	%fd80, %fd77, %fd78, %fd79;
	cvt.rn.f32.f64 	%f49, %fd80;
	ld.global.f64 	%fd81, [%rd36];
	ld.global.f64 	%fd82, [%rd57];
	cvt.f64.f32 	%fd83, %f49;
	fma.rn.f64 	%fd84, %fd81, %fd82, %fd83;
	cvt.rn.f32.f64 	%f50, %fd84;
	ld.global.f64 	%fd85, [%rd36+8];
	ld.global.f64 	%fd86, [%rd57+8];
	cvt.f64.f32 	%fd87, %f50;
	fma.rn.f64 	%fd88, %fd85, %fd86, %fd87;
	cvt.rn.f32.f64 	%f51, %fd88;
	ld.global.f64 	%fd89, [%rd36+16];
	ld.global.f64 	%fd90, [%rd57+16];
	cvt.f64.f32 	%fd91, %f51;
	fma.rn.f64 	%fd92, %fd89, %fd90, %fd91;
	cvt.rn.f32.f64 	%f52, %fd92;
	ld.global.f64 	%fd93, [%rd36+24];
	ld.global.f64 	%fd94, [%rd57+24];
	cvt.f64.f32 	%fd95, %f52;
	fma.rn.f64 	%fd96, %fd93, %fd94, %fd95;
	cvt.rn.f32.f64 	%f66, %fd96;
	add.s32 	%r60, %r60, 8;
	add.s32 	%r63, %r63, 8;
	add.s32 	%r62, %r62, 8;
	add.s64 	%rd57, %rd57, 64;
	setp.ne.s32 	%p15, %r63, 0;
	@%p15 bra 	$L__BB1_20;
$L__BB1_21:
	setp.eq.s32 	%p16, %r21, 0;
	@%p16 bra 	$L__BB1_29;
	and.b32  	%r31, %r20, 3;
	setp.lt.u32 	%p17, %r21, 4;
	@%p17 bra 	$L__BB1_24;
	add.s32 	%r50, %r60, %r2;
	mul.wide.s32 	%rd37, %r50, 8;
	add.s64 	%rd38, %rd2, %rd37;
	ld.global.f64 	%fd97, [%rd38];
	mul.wide.u32 	%rd39, %r60, 8;
	add.s64 	%rd40, %rd1, %rd39;
	ld.global.f64 	%fd98, [%rd40];
	cvt.f64.f32 	%fd99, %f66;
	fma.rn.f64 	%fd100, %fd97, %fd98, %fd99;
	cvt.rn.f32.f64 	%f54, %fd100;
	ld.global.f64 	%fd101, [%rd38+8];
	ld.global.f64 	%fd102, [%rd40+8];
	cvt.f64.f32 	%fd103, %f54;
	fma.rn.f64 	%fd104, %fd101, %fd102, %fd103;
	cvt.rn.f32.f64 	%f55, %fd104;
	ld.global.f64 	%fd105, [%rd38+16];
	ld.global.f64 	%fd106, [%rd40+16];
	cvt.f64.f32 	%fd107, %f55;
	fma.rn.f64 	%fd108, %fd105, %fd106, %fd107;
	cvt.rn.f32.f64 	%f56, %fd108;
	ld.global.f64 	%fd109, [%rd38+24];
	ld.global.f64 	%fd110, [%rd40+24];
	cvt.f64.f32 	%fd111, %f56;
	fma.rn.f64 	%fd112, %fd109, %fd110, %fd111;
	cvt.rn.f32.f64 	%f66, %fd112;
	add.s32 	%r60, %r60, 4;
$L__BB1_24:
	setp.eq.s32 	%p18, %r31, 0;
	@%p18 bra 	$L__BB1_29;
	setp.eq.s32 	%p19, %r31, 1;
	@%p19 bra 	$L__BB1_27;
	add.s32 	%r51, %r60, %r2;
	mul.wide.s32 	%rd41, %r51, 8;
	add.s64 	%rd42, %rd2, %rd41;
	ld.global.f64 	%fd113, [%rd42];
	mul.wide.u32 	%rd43, %r60, 8;
	add.s64 	%rd44, %rd1, %rd43;
	ld.global.f64 	%fd114, [%rd44];
	cvt.f64.f32 	%fd115, %f66;
	fma.rn.f64 	%fd116, %fd113, %fd114, %fd115;
	cvt.rn.f32.f64 	%f58, %fd116;
	ld.global.f64 	%fd117, [%rd42+8];
	ld.global.f64 	%fd118, [%rd44+8];
	cvt.f64.f32 	%fd119, %f58;
	fma.rn.f64 	%fd120, %fd117, %fd118, %fd119;
	cvt.rn.f32.f64 	%f66, %fd120;
	add.s32 	%r60, %r60, 2;
$L__BB1_27:
	and.b32  	%r52, %r20, 1;
	setp.eq.b32 	%p20, %r52, 1;
	not.pred 	%p21, %p20;
	@%p21 bra 	$L__BB1_29;
	add.s32 	%r53, %r60, %r2;
	mul.wide.s32 	%rd45, %r53, 8;
	add.s64 	%rd46, %rd2, %rd45;
	ld.global.f64 	%fd121, [%rd46];
	mul.wide.u32 	%rd47, %r60, 8;
	add.s64 	%rd48, %rd1, %rd47;
	ld.global.f64 	%fd122, [%rd48];
	cvt.f64.f32 	%fd123, %f66;
	fma.rn.f64 	%fd124, %fd121, %fd122, %fd123;
	cvt.rn.f32.f64 	%f66, %fd124;
$L__BB1_29:
	cvta.to.global.u64 	%rd49, %rd12;
	mul.wide.s32 	%rd50, %r1, 8;
	add.s64 	%rd51, %rd49, %rd50;
	ld.global.f64 	%fd125, [%rd51];
	cvt.f64.f32 	%fd126, %f66;
	sub.f64 	%fd127, %fd125, %fd126;
	add.s32 	%r54, %r2, %r1;
	mul.wide.s32 	%rd52, %r54, 8;
	add.s64 	%rd53, %rd2, %rd52;
	ld.global.f64 	%fd128, [%rd53];
	div.rn.f64 	%fd129, %fd127, %fd128;
	cvta.to.global.u64 	%rd54, %rd11;
	add.s64 	%rd55, %rd54, %rd50;
	st.global.f64 	[%rd55], %fd129;
$L__BB1_30:
	ret;

}


// ===== COMPILED SASS (sm_100) =====

	.target	sm_100

	.elftype	@"ET_EXEC"


//--------------------- .note.nv.tkinfo           --------------------------
	.section	.note.nv.tkinfo,"",@"SHT_NOTE"
	.sectionflags	@"SHF_NOTE_NV_TKINFO"
	.tkinfo
        /*0018*/ 	.word	0x00000002
        /*0030*/ 	.string	""
        /*0030*/ 	.string	"ptxas"
        /*0030*/ 	.string	"Cuda compilation tools, release 13.0, V13.0.88"
        /*0030*/ 	.string	"Build cuda_13.0.r13.0/compiler.36424714_0"
        /*0030*/ 	.string	"-arch sm_100 -m 64 "



//--------------------- .note.nv.cuinfo           --------------------------
	.section	.note.nv.cuinfo,"",@"SHT_NOTE"
	.sectionflags	@"SHF_NOTE_NV_CUINFO"
        /*0018*/ 	.short	0x0002
        /*001a*/ 	.short	0x0064
        /*001c*/ 	.short	0x0082
	.zero		2


//--------------------- .nv.info                  --------------------------
	.section	.nv.info,"",@"SHT_CUDA_INFO"
	.align	4


	//----- nvinfo : EIATTR_REGCOUNT
	.align		4
        /*0000*/ 	.byte	0x04, 0x2f
        /*0002*/ 	.short	(.L_1 - .L_0)
	.align		4
.L_0:
        /*0004*/ 	.word	index@(_Z6jacobiPfS_S_S_ii)
        /*0008*/ 	.word	0x0000001b


	//----- nvinfo : EIATTR_FRAME_SIZE
	.align		4
.L_1:
        /*000c*/ 	.byte	0x04, 0x11
        /*000e*/ 	.short	(.L_3 - .L_2)
	.align		4
.L_2:
        /*0010*/ 	.word	index@($__internal_1_$__cuda_sm3x_div_rn_noftz_f32_slowpath)
        /*0014*/ 	.word	0x00000000


	//----- nvinfo : EIATTR_FRAME_SIZE
	.align		4
.L_3:
        /*0018*/ 	.byte	0x04, 0x11
        /*001a*/ 	.short	(.L_5 - .L_4)
	.align		4
.L_4:
        /*001c*/ 	.word	index@(_Z6jacobiPfS_S_S_ii)
        /*0020*/ 	.word	0x00000000


	//----- nvinfo : EIATTR_REGCOUNT
	.align		4
.L_5:
        /*0024*/ 	.byte	0x04, 0x2f
        /*0026*/ 	.short	(.L_7 - .L_6)
	.align		4
.L_6:
        /*0028*/ 	.word	index@(_Z15jacobiOptimizedPdS_S_S_ii)
        /*002c*/ 	.word	0x00000020


	//----- nvinfo : EIATTR_FRAME_SIZE
	.align		4
.L_7:
        /*0030*/ 	.byte	0x04, 0x11
        /*0032*/ 	.short	(.L_9 - .L_8)
	.align		4
.L_8:
        /*0034*/ 	.word	index@($__internal_0_$__cuda_sm20_div_rn_f64_full)
        /*0038*/ 	.word	0x00000000


	//----- nvinfo : EIATTR_FRAME_SIZE
	.align		4
.L_9:
        /*003c*/ 	.byte	0x04, 0x11
        /*003e*/ 	.short	(.L_11 - .L_10)
	.align		4
.L_10:
        /*0040*/ 	.word	index@(_Z15jacobiOptimizedPdS_S_S_ii)
        /*0044*/ 	.word	0x00000000


	//----- nvinfo : EIATTR_MIN_STACK_SIZE
	.align		4
.L_11:
        /*0048*/ 	.byte	0x04, 0x12
        /*004a*/ 	.short	(.L_13 - .L_12)
	.align		4
.L_12:
        /*004c*/ 	.word	index@(_Z15jacobiOptimizedPdS_S_S_ii)
        /*0050*/ 	.word	0x00000000


	//----- nvinfo : EIATTR_MIN_STACK_SIZE
	.align		4
.L_13:
        /*0054*/ 	.byte	0x04, 0x12
        /*0056*/ 	.short	(.L_15 - .L_14)
	.align		4
.L_14:
        /*0058*/ 	.word	index@(_Z6jacobiPfS_S_S_ii)
        /*005c*/ 	.word	0x00000000
.L_15:


//--------------------- .nv.compat                --------------------------
	.section	.nv.compat,"",@"SHT_CUDA_COMPAT_INFO"
	.align	4
        /*0000*/ 	.byte	0x02, 0x09, 0x00, 0x00, 0x02, 0x02, 0x01, 0x00, 0x02, 0x05, 0x05, 0x00, 0x03, 0x07, 0x01, 0x01
        /*0010*/ 	.byte	0x02, 0x03, 0x00, 0x00, 0x02, 0x06, 0x01, 0x00, 0x04, 0x0b, 0x08, 0x00, 0x01, 0x00, 0x00, 0x00
        /*0020*/ 	.byte	0x00, 0x00, 0x00, 0x00


//--------------------- .nv.info._Z15jacobiOptimizedPdS_S_S_ii --------------------------
	.section	.nv.info._Z15jacobiOptimizedPdS_S_S_ii,"",@"SHT_CUDA_INFO"
	.sectionflags	@""
	.align	4


	//----- nvinfo : EIATTR_CUDA_API_VERSION
	.align		4
        /*0000*/ 	.byte	0x04, 0x37
        /*0002*/ 	.short	(.L_17 - .L_16)
.L_16:
        /*0004*/ 	.word	0x00000082


	//----- nvinfo : EIATTR_KPARAM_INFO
	.align		4
.L_17:
        /*0008*/ 	.byte	0x04, 0x17
        /*000a*/ 	.short	(.L_19 - .L_18)
.L_18:
        /*000c*/ 	.word	0x00000000
        /*0010*/ 	.short	0x0005
        /*0012*/ 	.short	0x0024
        /*0014*/ 	.byte	0x00, 0xf0, 0x11, 0x00


	//----- nvinfo : EIATTR_KPARAM_INFO
	.align		4
.L_19:
        /*0018*/ 	.byte	0x04, 0x17
        /*001a*/ 	.short	(.L_21 - .L_20)
.L_20:
        /*001c*/ 	.word	0x00000000
        /*0020*/ 	.short	0x0004
        /*0022*/ 	.short	0x0020
        /*0024*/ 	.byte	0x00, 0xf0, 0x11, 0x00


	//----- nvinfo : EIATTR_KPARAM_INFO
	.align		4
.L_21:
        /*0028*/ 	.byte	0x04, 0x17
        /*002a*/ 	.short	(.L_23 - .L_22)
.L_22:
        /*002c*/ 	.word	0x00000000
        /*0030*/ 	.short	0x0003
        /*0032*/ 	.short	0x0018
        /*0034*/ 	.byte	0x00, 0xf5, 0x21, 0x00


	//----- nvinfo : EIATTR_KPARAM_INFO
	.align		4
.L_23:
        /*0038*/ 	.byte	0x04, 0x17
        /*003a*/ 	.short	(.L_25 - .L_24)
.L_24:
        /*003c*/ 	.word	0x00000000
        /*0040*/ 	.short	0x0002
        /*0042*/ 	.short	0x0010
        /*0044*/ 	.byte	0x00, 0xf5, 0x21, 0x00


	//----- nvinfo : EIATTR_KPARAM_INFO
	.align		4
.L_25:
        /*0048*/ 	.byte	0x04, 0x17
        /*004a*/ 	.short	(.L_27 - .L_26)
.L_26:
        /*004c*/ 	.word	0x00000000
        /*0050*/ 	.short	0x0001
        /*0052*/ 	.short	0x0008
        /*0054*/ 	.byte	0x00, 0xf5, 0x21, 0x00


	//----- nvinfo : EIATTR_KPARAM_INFO
	.align		4
.L_27:
        /*0058*/ 	.byte	0x04, 0x17
        /*005a*/ 	.short	(.L_29 - .L_28)
.L_28:
        /*005c*/ 	.word	0x00000000
        /*0060*/ 	.short	0x0000
        /*0062*/ 	.short	0x0000
        /*0064*/ 	.byte	0x00, 0xf5, 0x21, 0x00


	//----- nvinfo : EIATTR_SPARSE_MMA_MASK
	.align		4
.L_29:
        /*0068*/ 	.byte	0x03, 0x50
        /*006a*/ 	.short	0x0000


	//----- nvinfo : EIATTR_MAXREG_COUNT
	.align		4
        /*006c*/ 	.byte	0x03, 0x1b
        /*006e*/ 	.short	0x00ff


	//----- nvinfo : EIATTR_MERCURY_ISA_VERSION
	.align		4
        /*0070*/ 	.byte	0x03, 0x5f
        /*0072*/ 	.short	0x0101


	//----- nvinfo : EIATTR_VRC_CTA_INIT_COUNT
	.align		4
        /*0074*/ 	.byte	0x02, 0x4a
	.zero		1
	.zero		1


	//----- nvinfo : EIATTR_EXIT_INSTR_OFFSETS
	.align		4
        /*0078*/ 	.byte	0x04, 0x1c
        /*007a*/ 	.short	(.L_31 - .L_30)


	//   ....[0]....
.L_30:
        /*007c*/ 	.word	0x00000070


	//   ....[1]....
        /*0080*/ 	.word	0x000014e0


	//----- nvinfo : EIATTR_CRS_STACK_SIZE
	.align		4
.L_31:
        /*0084*/ 	.byte	0x04, 0x1e
        /*0086*/ 	.short	(.L_33 - .L_32)
.L_32:
        /*0088*/ 	.word	0x00000000


	//----- nvinfo : EIATTR_CBANK_PARAM_SIZE
	.align		4
.L_33:
        /*008c*/ 	.byte	0x03, 0x19
        /*008e*/ 	.short	0x0028


	//----- nvinfo : EIATTR_PARAM_CBANK
	.align		4
        /*0090*/ 	.byte	0x04, 0x0a
        /*0092*/ 	.short	(.L_35 - .L_34)
	.align		4
.L_34:
        /*0094*/ 	.word	index@(.nv.constant0._Z15jacobiOptimizedPdS_S_S_ii)
        /*0098*/ 	.short	0x0380
        /*009a*/ 	.short	0x0028


	//----- nvinfo : EIATTR_SW_WAR
	.align		4
.L_35:
        /*009c*/ 	.byte	0x04, 0x36
        /*009e*/ 	.short	(.L_37 - .L_36)
.L_36:
        /*00a0*/ 	.word	0x00000008
.L_37:


//--------------------- .nv.info._Z6jacobiPfS_S_S_ii --------------------------
	.section	.nv.info._Z6jacobiPfS_S_S_ii,"",@"SHT_CUDA_INFO"
	.sectionflags	@""
	.align	4


	//----- nvinfo : EIATTR_CUDA_API_VERSION
	.align		4
        /*0000*/ 	.byte	0x04, 0x37
        /*0002*/ 	.short	(.L_39 - .L_38)
.L_38:
        /*0004*/ 	.word	0x00000082


	//----- nvinfo : EIATTR_KPARAM_INFO
	.align		4
.L_39:
        /*0008*/ 	.byte	0x04, 0x17
        /*000a*/ 	.short	(.L_41 - .L_40)
.L_40:
        /*000c*/ 	.word	0x00000000
        /*0010*/ 	.short	0x0005
        /*0012*/ 	.short	0x0024
        /*0014*/ 	.byte	0x00, 0xf0, 0x11, 0x00


	//----- nvinfo : EIATTR_KPARAM_INFO
	.align		4
.L_41:
        /*0018*/ 	.byte	0x04, 0x17
        /*001a*/ 	.short	(.L_43 - .L_42)
.L_42:
        /*001c*/ 	.word	0x00000000
        /*0020*/ 	.short	0x0004
        /*0022*/ 	.short	0x0020
        /*0024*/ 	.byte	0x00, 0xf0, 0x11, 0x00


	//----- nvinfo : EIATTR_KPARAM_INFO
	.align		4
.L_43:
        /*0028*/ 	.byte	0x04, 0x17
        /*002a*/ 	.short	(.L_45 - .L_44)
.L_44:
        /*002c*/ 	.word	0x00000000
        /*0030*/ 	.short	0x0003
        /*0032*/ 	.short	0x0018
        /*0034*/ 	.byte	0x00, 0xf5, 0x21, 0x00


	//----- nvinfo : EIATTR_KPARAM_INFO
	.align		4
.L_45:
        /*0038*/ 	.byte	0x04, 0x17
        /*003a*/ 	.short	(.L_47 - .L_46)
.L_46:
        /*003c*/ 	.word	0x00000000
        /*0040*/ 	.short	0x0002
        /*0042*/ 	.short	0x0010
        /*0044*/ 	.byte	0x00, 0xf5, 0x21, 0x00


	//----- nvinfo : EIATTR_KPARAM_INFO
	.align		4
.L_47:
        /*0048*/ 	.byte	0x04, 0x17
        /*004a*/ 	.short	(.L_49 - .L_48)
.L_48:
        /*004c*/ 	.word	0x00000000
        /*0050*/ 	.short	0x0001
        /*0052*/ 	.short	0x0008
        /*0054*/ 	.byte	0x00, 0xf5, 0x21, 0x00


	//----- nvinfo : EIATTR_KPARAM_INFO
	.align		4
.L_49:
        /*0058*/ 	.byte	0x04, 0x17
        /*005a*/ 	.short	(.L_51 - .L_50)
.L_50:
        /*005c*/ 	.word	0x00000000
        /*0060*/ 	.short	0x0000
        /*0062*/ 	.short	0x0000
        /*0064*/ 	.byte	0x00, 0xf5, 0x21, 0x00


	//----- nvinfo : EIATTR_SPARSE_MMA_MASK
	.align		4
.L_51:
        /*0068*/ 	.byte	0x03, 0x50
        /*006a*/ 	.short	0x0000


	//----- nvinfo : EIATTR_MAXREG_COUNT
	.align		4
        /*006c*/ 	.byte	0x03, 0x1b
        /*006e*/ 	.short	0x00ff


	//----- nvinfo : EIATTR_MERCURY_ISA_VERSION
	.align		4
        /*0070*/ 	.byte	0x03, 0x5f
        /*0072*/ 	.short	0x0101


	//----- nvinfo : EIATTR_VRC_CTA_INIT_COUNT
	.align		4
        /*0074*/ 	.byte	0x02, 0x4a
	.zero		1
	.zero		1


	//----- nvinfo : EIATTR_EXIT_INSTR_OFFSETS
	.align		4
        /*0078*/ 	.byte	0x04, 0x1c
        /*007a*/ 	.short	(.L_53 - .L_52)


	//   ....[0]....
.L_52:
        /*007c*/ 	.word	0x00000b40


	//----- nvinfo : EIATTR_CRS_STACK_SIZE
	.align		4
.L_53:
        /*0080*/ 	.byte	0x04, 0x1e
        /*0082*/ 	.short	(.L_55 - .L_54)
.L_54:
        /*0084*/ 	.word	0x00000000


	//----- nvinfo : EIATTR_CBANK_PARAM_SIZE
	.align		4
.L_55:
        /*0088*/ 	.byte	0x03, 0x19
        /*008a*/ 	.short	0x0028


	//----- nvinfo : EIATTR_PARAM_CBANK
	.align		4
        /*008c*/ 	.byte	0x04, 0x0a
        /*008e*/ 	.short	(.L_57 - .L_56)
	.align		4
.L_56:
        /*0090*/ 	.word	index@(.nv.constant0._Z6jacobiPfS_S_S_ii)
        /*0094*/ 	.short	0x0380
        /*0096*/ 	.short	0x0028


	//----- nvinfo : EIATTR_SW_WAR
	.align		4
.L_57:
        /*0098*/ 	.byte	0x04, 0x36
        /*009a*/ 	.short	(.L_59 - .L_58)
.L_58:
        /*009c*/ 	.word	0x00000008
.L_59:


//--------------------- .nv.callgraph             --------------------------
	.section	.nv.callgraph,"",@"SHT_CUDA_CALLGRAPH"
	.align	4
	.sectionentsize	8
	.align		4
        /*0000*/ 	.word	0x00000000
	.align		4
        /*0004*/ 	.word	0xffffffff
	.align		4
        /*0008*/ 	.word	0x00000000
	.align		4
        /*000c*/ 	.word	0xfffffffe
	.align		4
        /*0010*/ 	.word	0x00000000
	.align		4
        /*0014*/ 	.word	0xfffffffd
	.align		4
        /*0018*/ 	.word	0x00000000
	.align		4
        /*001c*/ 	.word	0xfffffffc


//--------------------- .text._Z15jacobiOptimizedPdS_S_S_ii --------------------------
	.section	.text._Z15jacobiOptimizedPdS_S_S_ii,"ax",@progbits
	.align	128
        .global         _Z15jacobiOptimizedPdS_S_S_ii
        .type           _Z15jacobiOptimizedPdS_S_S_ii,@function
        .size           _Z15jacobiOptimizedPdS_S_S_ii,(.L_x_44 - _Z15jacobiOptimizedPdS_S_S_ii)
        .other          _Z15jacobiOptimizedPdS_S_S_ii,@"STO_CUDA_ENTRY STV_DEFAULT"
_Z15jacobiOptimizedPdS_S_S_ii:
.text._Z15jacobiOptimizedPdS_S_S_ii:
[----:B------:R-:W-:Y:S01]  /*0000*/  LDC R1, c[0x0][0x37c] ;  /* 0x0000df00ff017b82 */ /* 0x000fe20000000800 */
[----:B------:R-:W0:Y:S07]  /*0010*/  S2R R3, SR_TID.X ;  /* 0x0000000000037919 */ /* 0x000e2e0000002100 */
[----:B------:R-:W0:Y:S01]  /*0020*/  S2UR UR4, SR_CTAID.X ;  /* 0x00000000000479c3 */ /* 0x000e220000002500 */
[----:B------:R-:W1:Y:S07]  /*0030*/  LDCU UR5, c[0x0][0x3a0] ;  /* 0x00007400ff0577ac */ /* 0x000e6e0008000800 */
[----:B------:R-:W0:Y:S02]  /*0040*/  LDC R2, c[0x0][0x360] ;  /* 0x0000d800ff027b82 */ /* 0x000e240000000800 */
[----:B0-----:R-:W-:-:S05]  /*0050*/  IMAD R2, R2, UR4, R3 ;  /* 0x0000000402027c24 */ /* 0x001fca000f8e0203 */
[----:B-1----:R-:W-:-:S13]  /*0060*/  ISETP.GE.AND P0, PT, R2, UR5, PT ;  /* 0x0000000502007c0c */ /* 0x002fda000bf06270 */
[----:B------:R-:W-:Y:S05]  /*0070*/  @P0 EXIT ;  /* 0x000000000000094d */ /* 0x000fea0003800000 */
[----:B------:R-:W0:Y:S01]  /*0080*/  LDCU UR8, c[0x0][0x3a4] ;  /* 0x00007480ff0877ac */ /* 0x000e220008000800 */
[----:B------:R-:W-:Y:S01]  /*0090*/  BSSY.RECONVERGENT B0, `(.L_x_0) ;  /* 0x000008e000007945 */ /* 0x000fe20003800200 */
[----:B------:R-:W-:Y:S01]  /*00a0*/  IMAD.MOV.U32 R18, RZ, RZ, RZ ;  /* 0x000000ffff127224 */ /* 0x000fe200078e00ff */
[----:B------:R-:W1:Y:S01]  /*00b0*/  LDCU.64 UR6, c[0x0][0x358] ;  /* 0x00006b00ff0677ac */ /* 0x000e620008000a00 */
[----:B------:R-:W-:Y:S01]  /*00c0*/  IMAD.MOV.U32 R3, RZ, RZ, RZ ;  /* 0x000000ffff037224 */ /* 0x000fe200078e00ff */
[C---:B0-----:R-:W-:Y:S01]  /*00d0*/  VIMNMX R6, PT, PT, R2.reuse, UR8, PT ;  /* 0x0000000802067c48 */ /* 0x041fe2000bfe0100 */
[----:B------:R-:W-:-:S03]  /*00e0*/  IMAD R0, R2, UR8, RZ ;  /* 0x0000000802007c24 */ /* 0x000fc6000f8e02ff */
[----:B------:R-:W-:-:S13]  /*00f0*/  ISETP.GE.AND P0, PT, R6, 0x1, PT ;  /* 0x000000010600780c */ /* 0x000fda0003f06270 */
[----:B-1----:R-:W-:Y:S05]  /*0100*/  @!P0 BRA `(.L_x_1) ;  /* 0x0000000800188947 */ /* 0x002fea0003800000 */
[C---:B------:R-:W-:Y:S01]  /*0110*/  ISETP.GE.U32.AND P1, PT, R6.reuse, 0x8, PT ;  /* 0x000000080600780c */ /* 0x040fe20003f26070 */
[----:B------:R-:W-:Y:S01]  /*0120*/  BSSY.RECONVERGENT B1, `(.L_x_2) ;  /* 0x0000041000017945 */ /* 0x000fe20003800200 */
[----:B------:R-:W-:Y:S01]  /*0130*/  LOP3.LUT R4, R6, 0x7, RZ, 0xc0, !PT ;  /* 0x0000000706047812 */ /* 0x000fe200078ec0ff */
[----:B------:R-:W-:Y:S02]  /*0140*/  IMAD.MOV.U32 R18, RZ, RZ, RZ ;  /* 0x000000ffff127224 */ /* 0x000fe400078e00ff */
[----:B------:R-:W-:Y:S01]  /*0150*/  IMAD.MOV.U32 R5, RZ, RZ, RZ ;  /* 0x000000ffff057224 */ /* 0x000fe200078e00ff */
[----:B------:R-:W-:-:S07]  /*0160*/  ISETP.NE.AND P0, PT, R4, RZ, PT ;  /* 0x000000ff0400720c */ /* 0x000fce0003f05270 */
[----:B------:R-:W-:Y:S06]  /*0170*/  @!P1 BRA `(.L_x_3) ;  /* 0x0000000000ec9947 */ /* 0x000fec0003800000 */
[----:B------:R-:W0:Y:S01]  /*0180*/  LDC.64 R10, c[0x0][0x388] ;  /* 0x0000e200ff0a7b82 */ /* 0x000e220000000a00 */
[----:B------:R-:W1:Y:S01]  /*0190*/  LDCU.64 UR4, c[0x0][0x390] ;  /* 0x00007200ff0477ac */ /* 0x000e620008000a00 */
[----:B------:R-:W-:Y:S01]  /*01a0*/  LOP3.LUT R5, R6, 0x7ffffff8, RZ, 0xc0, !PT ;  /* 0x7ffffff806057812 */ /* 0x000fe200078ec0ff */
[----:B------:R-:W-:Y:S02]  /*01b0*/  IMAD.MOV.U32 R18, RZ, RZ, RZ ;  /* 0x000000ffff127224 */ /* 0x000fe400078e00ff */
[----:B------:R-:W-:Y:S02]  /*01c0*/  IMAD.MOV.U32 R3, RZ, RZ, R0 ;  /* 0x000000ffff037224 */ /* 0x000fe400078e0000 */
[----:B------:R-:W-:Y:S01]  /*01d0*/  IMAD.MOV R7, RZ, RZ, -R5 ;  /* 0x000000ffff077224 */ /* 0x000fe200078e0a05 */
[----:B-1----:R-:W-:-:S04]  /*01e0*/  UIADD3 UR4, UP0, UPT, UR4, 0x20, URZ ;  /* 0x0000002004047890 */ /* 0x002fc8000ff1e0ff */
[----:B------:R-:W-:Y:S01]  /*01f0*/  UIADD3.X UR5, UPT, UPT, URZ, UR5, URZ, UP0, !UPT ;  /* 0x00000005ff057290 */ /* 0x000fe200087fe4ff */
[----:B0-----:R-:W-:Y:S02]  /*0200*/  IADD3 R10, P1, PT, R10, 0x20, RZ ;  /* 0x000000200a0a7810 */ /* 0x001fe40007f3e0ff */
[----:B------:R-:W-:-:S03]  /*0210*/  MOV R8, UR4 ;  /* 0x0000000400087c02 */ /* 0x000fc60008000f00 */
[----:B------:R-:W-:Y:S02]  /*0220*/  IMAD.X R11, RZ, RZ, R11, P1 ;  /* 0x000000ffff0b7224 */ /* 0x000fe400008e060b */
[----:B------:R-:W-:-:S07]  /*0230*/  IMAD.U32 R9, RZ, RZ, UR5 ;  /* 0x00000005ff097e24 */ /* 0x000fce000f8e00ff */
.L_x_4:
[----:B------:R-:W-:Y:S01]  /*0240*/  IMAD.WIDE R28, R3, 0x8, R10 ;  /* 0x00000008031c7825 */ /* 0x000fe200078e020a */
[----:B------:R-:W2:Y:S04]  /*0250*/  LDG.E.64 R22, desc[UR6][R8.64+-0x20] ;  /* 0xffffe00608167981 */ /* 0x000ea8000c1e1b00 */
[----:B------:R-:W2:Y:S04]  /*0260*/  LDG.E.64 R14, desc[UR6][R28.64+-0x20] ;  /* 0xffffe0061c0e7981 */ /* 0x000ea8000c1e1b00 */
[----:B------:R-:W3:Y:S04]  /*0270*/  LDG.E.64 R12, desc[UR6][R8.64+-0x18] ;  /* 0xffffe806080c7981 */ /* 0x000ee8000c1e1b00 */
[----:B------:R-:W3:Y:S01]  /*0280*/  LDG.E.64 R16, desc[UR6][R28.64+-0x18] ;  /* 0xffffe8061c107981 */ /* 0x000ee2000c1e1b00 */
[----:B01----:R-:W2:Y:S03]  /*0290*/  F2F.F64.F32 R18, R18 ;  /* 0x0000001200127310 */ /* 0x003ea60000201800 */
[----:B------:R-:W4:Y:S04]  /*02a0*/  LDG.E.64 R26, desc[UR6][R8.64+-0x10] ;  /* 0xfffff006081a7981 */ /* 0x000f28000c1e1b00 */
[----:B------:R-:W5:Y:S01]  /*02b0*/  LDG.E.64 R24, desc[UR6][R8.64] ;  /* 0x0000000608187981 */ /* 0x000f62000c1e1b00 */
[----:B--2---:R-:W-:-:S03]  /*02c0*/  DFMA R22, R14, R22, R18 ;  /* 0x000000160e16722b */ /* 0x004fc60000000012 */
[----:B------:R-:W4:Y:S07]  /*02d0*/  LDG.E.64 R14, desc[UR6][R28.64+-0x10] ;  /* 0xfffff0061c0e7981 */ /* 0x000f2e000c1e1b00 */
[----:B------:R-:W0:Y:S08]  /*02e0*/  F2F.F32.F64 R22, R22 ;  /* 0x0000001600167310 */ /* 0x000e300000301000 */
[----:B0-----:R0:W3:Y:S02]  /*02f0*/  F2F.F64.F32 R20, R22 ;  /* 0x0000001600147310 */ /* 0x0010e40000201800 */
[----:B0-----:R-:W2:Y:S01]  /*0300*/  LDG.E.64 R22, desc[UR6][R8.64+0x8] ;  /* 0x0000080608167981 */ /* 0x001ea2000c1e1b00 */
[----:B---3--:R-:W-:-:S03]  /*0310*/  DFMA R18, R16, R12, R20 ;  /* 0x0000000c1012722b */ /* 0x008fc60000000014 */
[----:B------:R-:W3:Y:S04]  /*0320*/  LDG.E.64 R16, desc[UR6][R8.64+-0x8] ;  /* 0xfffff80608107981 */ /* 0x000ee8000c1e1b00 */
[----:B------:R-:W3:Y:S03]  /*0330*/  LDG.E.64 R20, desc[UR6][R28.64+-0x8] ;  /* 0xfffff8061c147981 */ /* 0x000ee6000c1e1b00 */
[----:B------:R-:W0:Y:S08]  /*0340*/  F2F.F32.F64 R19, R18 ;  /* 0x0000001200137310 */ /* 0x000e300000301000 */
[----:B0-----:R0:W4:Y:S02]  /*0350*/  F2F.F64.F32 R12, R19 ;  /* 0x00000013000c7310 */ /* 0x0011240000201800 */
[----:B0-----:R-:W2:Y:S01]  /*0360*/  LDG.E.64 R18, desc[UR6][R8.64+0x10] ;  /* 0x0000100608127981 */ /* 0x001ea2000c1e1b00 */
[----:B----4-:R-:W-:-:S03]  /*0370*/  DFMA R26, R14, R26, R12 ;  /* 0x0000001a0e1a722b */ /* 0x010fc6000000000c */
[----:B------:R-:W5:Y:S07]  /*0380*/  LDG.E.64 R14, desc[UR6][R28.64] ;  /* 0x000000061c0e7981 */ /* 0x000f6e000c1e1b00 */
[----:B------:R-:W0:Y:S08]  /*0390*/  F2F.F32.F64 R26, R26 ;  /* 0x0000001a001a7310 */ /* 0x000e300000301000 */
[----:B0-----:R-:W3:Y:S02]  /*03a0*/  F2F.F64.F32 R12, R26 ;  /* 0x0000001a000c7310 */ /* 0x001ee40000201800 */
[----:B---3--:R-:W-:Y:S01]  /*03b0*/  DFMA R16, R20, R16, R12 ;  /* 0x000000101410722b */ /* 0x008fe2000000000c */
[----:B------:R-:W2:Y:S05]  /*03c0*/  LDG.E.64 R20, desc[UR6][R28.64+0x8] ;  /* 0x000008061c147981 */ /* 0x000eaa000c1e1b00 */
[----:B------:R0:W1:Y:S04]  /*03d0*/  F2F.F32.F64 R12, R16 ;  /* 0x00000010000c7310 */ /* 0x0000680000301000 */
[----:B0-----:R-:W3:Y:S04]  /*03e0*/  LDG.E.64 R16, desc[UR6][R28.64+0x10] ;  /* 0x000010061c107981 */ /* 0x001ee8000c1e1b00 */
[----:B-1----:R-:W5:Y:S02]  /*03f0*/  F2F.F64.F32 R12, R12 ;  /* 0x0000000c000c7310 */ /* 0x002f640000201800 */
[----:B-----5:R-:W-:Y:S01]  /*0400*/  DFMA R24, R14, R24, R12 ;  /* 0x000000180e18722b */ /* 0x020fe2000000000c */
[----:B------:R-:W4:Y:S04]  /*0410*/  LDG.E.64 R12, desc[UR6][R28.64+0x18] ;  /* 0x000018061c0c7981 */ /* 0x000f28000c1e1b00 */
[----:B------:R0:W4:Y:S05]  /*0420*/  LDG.E.64 R14, desc[UR6][R8.64+0x18] ;  /* 0x00001806080e7981 */ /* 0x00012a000c1e1b00 */
[----:B------:R-:W1:Y:S08]  /*0430*/  F2F.F32.F64 R24, R24 ;  /* 0x0000001800187310 */ /* 0x000e700000301000 */
[----:B-1----:R-:W2:Y:S02]  /*0440*/  F2F.F64.F32 R26, R24 ;  /* 0x00000018001a7310 */ /* 0x002ea40000201800 */
[----:B--2---:R-:W-:-:S10]  /*0450*/  DFMA R20, R20, R22, R26 ;  /* 0x000000161414722b */ /* 0x004fd4000000001a */
[----:B------:R-:W1:Y:S08]  /*0460*/  F2F.F32.F64 R20, R20 ;  /* 0x0000001400147310 */ /* 0x000e700000301000 */
[----:B-1----:R-:W3:Y:S02]  /*0470*/  F2F.F64.F32 R22, R20 ;  /* 0x0000001400167310 */ /* 0x002ee40000201800 */
[----:B---3--:R-:W-:-:S10]  /*0480*/  DFMA R16, R16, R18, R22 ;  /* 0x000000121010722b */ /* 0x008fd40000000016 */
[----:B------:R-:W1:Y:S08]  /*0490*/  F2F.F32.F64 R16, R16 ;  /* 0x0000001000107310 */ /* 0x000e700000301000 */
[----:B-1----:R-:W4:Y:S01]  /*04a0*/  F2F.F64.F32 R18, R16 ;  /* 0x0000001000127310 */ /* 0x002f220000201800 */
[----:B------:R-:W-:-:S05]  /*04b0*/  VIADD R7, R7, 0x8 ;  /* 0x0000000807077836 */ /* 0x000fca0000000000 */
[----:B------:R-:W-:Y:S02]  /*04c0*/  ISETP.NE.AND P1, PT, R7, RZ, PT ;  /* 0x000000ff0700720c */ /* 0x000fe40003f25270 */
[----:B0-----:R-:W-:Y:S01]  /*04d0*/  IADD3 R8, P2, PT, R8, 0x40, RZ ;  /* 0x0000004008087810 */ /* 0x001fe20007f5e0ff */
[----:B------:R-:W-:-:S04]  /*04e0*/  VIADD R3, R3, 0x8 ;  /* 0x0000000803037836 */ /* 0x000fc80000000000 */
[----:B------:R-:W-:Y:S01]  /*04f0*/  IMAD.X R9, RZ, RZ, R9, P2 ;  /* 0x000000ffff097224 */ /* 0x000fe200010e0609 */
[----:B----4-:R-:W-:-:S10]  /*0500*/  DFMA R18, R12, R14, R18 ;  /* 0x0000000e0c12722b */ /* 0x010fd40000000012 */
[----:B------:R0:W1:Y:S01]  /*0510*/  F2F.F32.F64 R18, R18 ;  /* 0x0000001200127310 */ /* 0x0000620000301000 */
[----:B------:R-:W-:Y:S05]  /*0520*/  @P1 BRA `(.L_x_4) ;  /* 0xfffffffc00441947 */ /* 0x000fea000383ffff */
.L_x_3:
[----:B------:R-:W-:Y:S05]  /*0530*/  BSYNC.RECONVERGENT B1 ;  /* 0x0000000000017941 */ /* 0x000fea0003800200 */
.L_x_2:
[----:B------:R-:W-:Y:S01]  /*0540*/  IMAD.MOV.U32 R3, RZ, RZ, R6 ;  /* 0x000000ffff037224 */ /* 0x000fe200078e0006 */
[----:B------:R-:W-:Y:S06]  /*0550*/  @!P0 BRA `(.L_x_1) ;  /* 0x0000000400048947 */ /* 0x000fec0003800000 */
[----:B------:R-:W-:Y:S01]  /*0560*/  ISETP.GE.U32.AND P0, PT, R4, 0x4, PT ;  /* 0x000000040400780c */ /* 0x000fe20003f06070 */
[----:B------:R-:W-:Y:S01]  /*0570*/  BSSY.RECONVERGENT B1, `(.L_x_5) ;  /* 0x000001e000017945 */ /* 0x000fe20003800200 */
[----:B------:R-:W-:-:S04]  /*0580*/  LOP3.LUT R7, R6, 0x3, RZ, 0xc0, !PT ;  /* 0x0000000306077812 */ /* 0x000fc800078ec0ff */
[----:B------:R-:W-:-:S07]  /*0590*/  ISETP.NE.AND P1, PT, R7, RZ, PT ;  /* 0x000000ff0700720c */ /* 0x000fce0003f25270 */
[----:B------:R-:W-:Y:S06]  /*05a0*/  @!P0 BRA `(.L_x_6) ;  /* 0x0000000000688947 */ /* 0x000fec0003800000 */
[----:B------:R-:W2:Y:S01]  /*05b0*/  LDC.64 R28, c[0x0][0x388] ;  /* 0x0000e200ff1c7b82 */ /* 0x000ea20000000a00 */
[----:B------:R-:W-:-:S07]  /*05c0*/  IMAD.IADD R3, R0, 0x1, R5 ;  /* 0x0000000100037824 */ /* 0x000fce00078e0205 */
[----:B------:R-:W3:Y:S01]  /*05d0*/  LDC.64 R22, c[0x0][0x390] ;  /* 0x0000e400ff167b82 */ /* 0x000ee20000000a00 */
[----:B--2---:R-:W-:-:S05]  /*05e0*/  IMAD.WIDE R28, R3, 0x8, R28 ;  /* 0x00000008031c7825 */ /* 0x004fca00078e021c */
[----:B------:R-:W2:Y:S01]  /*05f0*/  LDG.E.64 R8, desc[UR6][R28.64] ;  /* 0x000000061c087981 */ /* 0x000ea2000c1e1b00 */
[----:B---3--:R-:W-:-:S03]  /*0600*/  IMAD.WIDE.U32 R22, R5, 0x8, R22 ;  /* 0x0000000805167825 */ /* 0x008fc600078e0016 */
[----:B------:R-:W3:Y:S04]  /*0610*/  LDG.E.64 R12, desc[UR6][R28.64+0x8] ;  /* 0x000008061c0c7981 */ /* 0x000ee8000c1e1b00 */
[----:B------:R-:W2:Y:S04]  /*0620*/  LDG.E.64 R10, desc[UR6][R22.64] ;  /* 0x00000006160a7981 */ /* 0x000ea8000c1e1b00 */
[----:B------:R-:W3:Y:S04]  /*0630*/  LDG.E.64 R14, desc[UR6][R22.64+0x8] ;  /* 0x00000806160e7981 */ /* 0x000ee8000c1e1b00 */
[----:B------:R-:W4:Y:S04]  /*0640*/  LDG.E.64 R16, desc[UR6][R28.64+0x10] ;  /* 0x000010061c107981 */ /* 0x000f28000c1e1b00 */
[----:B------:R-:W4:Y:S04]  /*0650*/  LDG.E.64 R20, desc[UR6][R22.64+0x10] ;  /* 0x0000100616147981 */ /* 0x000f28000c1e1b00 */
[----:B------:R-:W5:Y:S04]  /*0660*/  LDG.E.64 R24, desc[UR6][R28.64+0x18] ;  /* 0x000018061c187981 */ /* 0x000f68000c1e1b00 */
[----:B------:R-:W5:Y:S01]  /*0670*/  LDG.E.64 R26, desc[UR6][R22.64+0x18] ;  /* 0x00001806161a7981 */ /* 0x000f62000c1e1b00 */
[----:B01----:R-:W2:Y:S01]  /*0680*/  F2F.F64.F32 R18, R18 ;  /* 0x0000001200127310 */ /* 0x003ea20000201800 */
[----:B------:R-:W-:Y:S01]  /*0690*/  VIADD R5, R5, 0x4 ;  /* 0x0000000405057836 */ /* 0x000fe20000000000 */
[----:B--2---:R-:W-:-:S10]  /*06a0*/  DFMA R8, R8, R10, R18 ;  /* 0x0000000a0808722b */ /* 0x004fd40000000012 */
[----:B------:R-:W0:Y:S08]  /*06b0*/  F2F.F32.F64 R8, R8 ;  /* 0x0000000800087310 */ /* 0x000e300000301000 */
[----:B0-----:R-:W3:Y:S02]  /*06c0*/  F2F.F64.F32 R10, R8 ;  /* 0x00000008000a7310 */ /* 0x001ee40000201800 */
[----:B---3--:R-:W-:-:S10]  /*06d0*/  DFMA R10, R12, R14, R10 ;  /* 0x0000000e0c0a722b */ /* 0x008fd4000000000a */
[----:B------:R-:W0:Y:S08]  /*06e0*/  F2F.F32.F64 R10, R10 ;  /* 0x0000000a000a7310 */ /* 0x000e300000301000 */
[----:B0-----:R-:W4:Y:S02]  /*06f0*/  F2F.F64.F32 R12, R10 ;  /* 0x0000000a000c7310 */ /* 0x001f240000201800 */
[----:B----4-:R-:W-:-:S10]  /*0700*/  DFMA R12, R16, R20, R12 ;  /* 0x00000014100c722b */ /* 0x010fd4000000000c */
[----:B------:R-:W0:Y:S08]  /*0710*/  F2F.F32.F64 R12, R12 ;  /* 0x0000000c000c7310 */ /* 0x000e300000301000 */
[----:B0-----:R-:W5:Y:S02]  /*0720*/  F2F.F64.F32 R14, R12 ;  /* 0x0000000c000e7310 */ /* 0x001f640000201800 */
[----:B-----5:R-:W-:-:S06]  /*0730*/  DFMA R14, R24, R26, R14 ;  /* 0x0000001a180e722b */ /* 0x020fcc000000000e */
[----:B------:R2:W3:Y:S05]  /*0740*/  F2F.F32.F64 R18, R14 ;  /* 0x0000000e00127310 */ /* 0x0004ea0000301000 */
.L_x_6:
[----:B------:R-:W-:Y:S05]  /*0750*/  BSYNC.RECONVERGENT B1 ;  /* 0x0000000000017941 */ /* 0x000fea0003800200 */
.L_x_5:
[----:B------:R-:W-:Y:S01]  /*0760*/  MOV R3, R6 ;  /* 0x0000000600037202 */ /* 0x000fe20000000f00 */
[----:B------:R-:W-:Y:S06]  /*0770*/  @!P1 BRA `(.L_x_1) ;  /* 0x00000000007c9947 */ /* 0x000fec0003800000 */
[----:B------:R-:W-:-:S13]  /*0780*/  ISETP.NE.AND P0, PT, R7, 0x1, PT ;  /* 0x000000010700780c */ /* 0x000fda0003f05270 */
[----:B------:R-:W4:Y:S01]  /*0790*/  @P0 LDC.64 R8, c[0x0][0x388] ;  /* 0x0000e200ff080b82 */ /* 0x000f220000000a00 */
[----:B------:R-:W-:-:S07]  /*07a0*/  @P0 IMAD.IADD R21, R0, 0x1, R5 ;  /* 0x0000000100150824 */ /* 0x000fce00078e0205 */
[----:B------:R-:W5:Y:S01]  /*07b0*/  @P0 LDC.64 R10, c[0x0][0x390] ;  /* 0x0000e400ff0a0b82 */ /* 0x000f620000000a00 */
[----:B----4-:R-:W-:-:S05]  /*07c0*/  @P0 IMAD.WIDE R20, R21, 0x8, R8 ;  /* 0x0000000815140825 */ /* 0x010fca00078e0208 */
[----:B------:R-:W4:Y:S01]  /*07d0*/  @P0 LDG.E.64 R8, desc[UR6][R20.64] ;  /* 0x0000000614080981 */ /* 0x000f22000c1e1b00 */
[----:B-----5:R-:W-:Y:S01]  /*07e0*/  @P0 IMAD.WIDE.U32 R22, R5, 0x8, R10 ;  /* 0x0000000805160825 */ /* 0x020fe200078e000a */
[----:B------:R-:W-:Y:S02]  /*07f0*/  LOP3.LUT R3, R6, 0x1, RZ, 0xc0, !PT ;  /* 0x0000000106037812 */ /* 0x000fe400078ec0ff */
[----:B------:R-:W5:Y:S04]  /*0800*/  @P0 LDG.E.64 R12, desc[UR6][R20.64+0x8] ;  /* 0x00000806140c0981 */ /* 0x000f68000c1e1b00 */
[----:B------:R-:W4:Y:S01]  /*0810*/  @P0 LDG.E.64 R10, desc[UR6][R22.64] ;  /* 0x00000006160a0981 */ /* 0x000f22000c1e1b00 */
[----:B------:R-:W-:-:S03]  /*0820*/  ISETP.NE.U32.AND P1, PT, R3, 0x1, PT ;  /* 0x000000010300780c */ /* 0x000fc60003f25070 */
[----:B--2---:R-:W5:Y:S10]  /*0830*/  @P0 LDG.E.64 R14, desc[UR6][R22.64+0x8] ;  /* 0x00000806160e0981 */ /* 0x004f74000c1e1b00 */
[----:B------:R-:W2:Y:S08]  /*0840*/  @!P1 LDC.64 R24, c[0x0][0x390] ;  /* 0x0000e400ff189b82 */ /* 0x000eb00000000a00 */
[----:B------:R-:W0:Y:S01]  /*0850*/  @!P1 LDC.64 R16, c[0x0][0x388] ;  /* 0x0000e200ff109b82 */ /* 0x000e220000000a00 */
[----:B------:R-:W-:-:S04]  /*0860*/  @P0 VIADD R5, R5, 0x2 ;  /* 0x0000000205050836 */ /* 0x000fc80000000000 */
[----:B------:R-:W-:Y:S02]  /*0870*/  @!P1 IMAD.IADD R3, R0, 0x1, R5 ;  /* 0x0000000100039824 */ /* 0x000fe400078e0205 */
[----:B--2---:R-:W-:-:S06]  /*0880*/  @!P1 IMAD.WIDE.U32 R4, R5, 0x8, R24 ;  /* 0x0000000805049825 */ /* 0x004fcc00078e0018 */
[----:B------:R-:W2:Y:S01]  /*0890*/  @!P1 LDG.E.64 R4, desc[UR6][R4.64] ;  /* 0x0000000604049981 */ /* 0x000ea2000c1e1b00 */
[----:B0-----:R-:W-:-:S06]  /*08a0*/  @!P1 IMAD.WIDE R16, R3, 0x8, R16 ;  /* 0x0000000803109825 */ /* 0x001fcc00078e0210 */
[----:B------:R-:W2:Y:S01]  /*08b0*/  @!P1 LDG.E.64 R16, desc[UR6][R16.64] ;  /* 0x0000000610109981 */ /* 0x000ea2000c1e1b00 */
[----:B-1-3--:R-:W4:Y:S01]  /*08c0*/  @P0 F2F.F64.F32 R24, R18 ;  /* 0x0000001200180310 */ /* 0x00af220000201800 */
[--C-:B------:R-:W-:Y:S02]  /*08d0*/  IMAD.MOV.U32 R3, RZ, RZ, R6.reuse ;  /* 0x000000ffff037224 */ /* 0x100fe400078e0006 */
[----:B------:R-:W-:Y:S01]  /*08e0*/  @!P1 IMAD.MOV.U32 R3, RZ, RZ, R6 ;  /* 0x000000ffff039224 */ /* 0x000fe200078e0006 */
[----:B----4-:R-:W-:-:S10]  /*08f0*/  @P0 DFMA R10, R8, R10, R24 ;  /* 0x0000000a080a022b */ /* 0x010fd40000000018 */
[----:B------:R-:W0:Y:S08]  /*0900*/  @P0 F2F.F32.F64 R10, R10 ;  /* 0x0000000a000a0310 */ /* 0x000e300000301000 */
[----:B0-----:R-:W5:Y:S02]  /*0910*/  @P0 F2F.F64.F32 R8, R10 ;  /* 0x0000000a00080310 */ /* 0x001f640000201800 */
[----:B-----5:R-:W-:-:S06]  /*0920*/  @P0 DFMA R12, R12, R14, R8 ;  /* 0x0000000e0c0c022b */ /* 0x020fcc0000000008 */
[----:B------:R-:W0:Y:S08]  /*0930*/  @P0 F2F.F32.F64 R18, R12 ;  /* 0x0000000c00120310 */ /* 0x000e300000301000 */
[----:B0-----:R-:W2:Y:S02]  /*0940*/  @!P1 F2F.F64.F32 R8, R18 ;  /* 0x0000001200089310 */ /* 0x001ea40000201800 */
[----:B--2---:R-:W-:-:S06]  /*0950*/  @!P1 DFMA R8, R16, R4, R8 ;  /* 0x000000041008922b */ /* 0x004fcc0000000008 */
[----:B------:R4:W0:Y:S05]  /*0960*/  @!P1 F2F.F32.F64 R18, R8 ;  /* 0x0000000800129310 */ /* 0x00082a0000301000 */
.L_x_1:
[----:B------:R-:W-:Y:S05]  /*0970*/  BSYNC.RECONVERGENT B0 ;  /* 0x0000000000007941 */ /* 0x000fea0003800200 */
.L_x_0:
[----:B------:R-:W-:Y:S01]  /*0980*/  ISETP.GE.AND P0, PT, R3, UR8, PT ;  /* 0x0000000803007c0c */ /* 0x000fe2000bf06270 */
[----:B------:R-:W-:-:S12]  /*0990*/  BSSY.RECONVERGENT B0, `(.L_x_7) ;  /* 0x0000094000007945 */ /* 0x000fd80003800200 */
[----:B------:R-:W-:Y:S05]  /*09a0*/  @P0 BRA `(.L_x_8) ;  /* 0x0000000800480947 */ /* 0x000fea0003800000 */
[----:B------:R-:W-:Y:S01]  /*09b0*/  ISETP.NE.AND P0, PT, R2, R3, PT ;  /* 0x000000030200720c */ /* 0x000fe20003f05270 */
[----:B------:R-:W-:-:S12]  /*09c0*/  BSSY.RECONVERGENT B1, `(.L_x_9) ;  /* 0x000000c000017945 */ /* 0x000fd80003800200 */
[----:B------:R-:W-:Y:S05]  /*09d0*/  @!P0 BRA `(.L_x_10) ;  /* 0x0000000000288947 */ /* 0x000fea0003800000 */
[----:B------:R-:W5:Y:S01]  /*09e0*/  LDC.64 R4, c[0x0][0x388] ;  /* 0x0000e200ff047b82 */ /* 0x000f620000000a00 */
[----:B----4-:R-:W-:-:S07]  /*09f0*/  IMAD.IADD R9, R0, 0x1, R3 ;  /* 0x0000000100097824 */ /* 0x010fce00078e0203 */
[----:B------:R-:W4:Y:S01]  /*0a00*/  LDC.64 R6, c[0x0][0x390] ;  /* 0x0000e400ff067b82 */ /* 0x000f220000000a00 */
[----:B-----5:R-:W-:-:S06]  /*0a10*/  IMAD.WIDE R4, R9, 0x8, R4 ;  /* 0x0000000809047825 */ /* 0x020fcc00078e0204 */
[----:B------:R-:W5:Y:S01]  /*0a20*/  LDG.E.64 R4, desc[UR6][R4.64] ;  /* 0x0000000604047981 */ /* 0x000f62000c1e1b00 */
[----:B----4-:R-:W-:-:S06]  /*0a30*/  IMAD.WIDE.U32 R6, R3, 0x8, R6 ;  /* 0x0000000803067825 */ /* 0x010fcc00078e0006 */
[----:B------:R-:W5:Y:S01]  /*0a40*/  LDG.E.64 R6, desc[UR6][R6.64] ;  /* 0x0000000606067981 */ /* 0x000f62000c1e1b00 */
[----:B01-3--:R-:W5:Y:S02]  /*0a50*/  F2F.F64.F32 R8, R18 ;  /* 0x0000001200087310 */ /* 0x00bf640000201800 */
[----:B-----5:R-:W-:-:S06]  /*0a60*/  DFMA R8, R4, R6, R8 ;  /* 0x000000060408722b */ /* 0x020fcc0000000008 */
[----:B------:R0:W1:Y:S05]  /*0a70*/  F2F.F32.F64 R18, R8 ;  /* 0x0000000800127310 */ /* 0x00006a0000301000 */
.L_x_10:
[----:B------:R-:W-:Y:S05]  /*0a80*/  BSYNC.RECONVERGENT B1 ;  /* 0x0000000000017941 */ /* 0x000fea0003800200 */
.L_x_9:
[----:B------:R-:W-:-:S05]  /*0a90*/  VIADD R3, R3, 0x1 ;  /* 0x0000000103037836 */ /* 0x000fca0000000000 */
[----:B------:R-:W-:-:S13]  /*0aa0*/  ISETP.GE.AND P0, PT, R3, UR8, PT ;  /* 0x0000000803007c0c */ /* 0x000fda000bf06270 */
[----:B------:R-:W-:Y:S05]  /*0ab0*/  @P0 BRA `(.L_x_8) ;  /* 0x0000000800040947 */ /* 0x000fea0003800000 */
[C---:B------:R-:W-:Y:S01]  /*0ac0*/  IADD3 R4, PT, PT, R3.reuse, -UR8, RZ ;  /* 0x8000000803047c10 */ /* 0x040fe2000fffe0ff */
[----:B------:R-:W-:Y:S01]  /*0ad0*/  BSSY.RECONVERGENT B1, `(.L_x_11) ;  /* 0x0000040000017945 */ /* 0x000fe20003800200 */
[----:B------:R-:W-:Y:S02]  /*0ae0*/  IADD3 R26, PT, PT, -R3, UR8, RZ ;  /* 0x00000008031a7c10 */ /* 0x000fe4000fffe1ff */
[----:B------:R-:W-:Y:S02]  /*0af0*/  ISETP.GT.U32.AND P1, PT, R4, -0x8, PT ;  /* 0xfffffff80400780c */ /* 0x000fe40003f24070 */
[----:B------:R-:W-:-:S04]  /*0b00*/  LOP3.LUT R27, R26, 0x7, RZ, 0xc0, !PT ;  /* 0x000000071a1b7812 */ /* 0x000fc800078ec0ff */
[----:B------:R-:W-:-:S07]  /*0b10*/  ISETP.NE.AND P0, PT, R27, RZ, PT ;  /* 0x000000ff1b00720c */ /* 0x000fce0003f05270 */
[----:B------:R-:W-:Y:S06]  /*0b20*/  @P1 BRA `(.L_x_12) ;  /* 0x0000000000e81947 */ /* 0x000fec0003800000 */
[----:B------:R-:W5:Y:S08]  /*0b30*/  LDC.64 R4, c[0x0][0x390] ;  /* 0x0000e400ff047b82 */ /* 0x000f700000000a00 */
[----:B------:R-:W1:Y:S01]  /*0b40*/  LDC.64 R6, c[0x0][0x388] ;  /* 0x0000e200ff067b82 */ /* 0x000e620000000a00 */
[----:B-----5:R-:W-:-:S03]  /*0b50*/  IMAD.WIDE.U32 R4, R3, 0x8, R4 ;  /* 0x0000000803047825 */ /* 0x020fc600078e0004 */
[----:B0---4-:R-:W-:Y:S02]  /*0b60*/  IADD3 R8, P1, PT, R4, 0x20, RZ ;  /* 0x0000002004087810 */ /* 0x011fe40007f3e0ff */
[----:B------:R-:W-:Y:S02]  /*0b70*/  LOP3.LUT R4, R26, 0xfffffff8, RZ, 0xc0, !PT ;  /* 0xfffffff81a047812 */ /* 0x000fe400078ec0ff */
[----:B-1----:R-:W-:Y:S01]  /*0b80*/  IADD3 R6, P2, PT, R6, 0x20, RZ ;  /* 0x0000002006067810 */ /* 0x002fe20007f5e0ff */
[----:B------:R-:W-:Y:S02]  /*0b90*/  IMAD.X R9, RZ, RZ, R5, P1 ;  /* 0x000000ffff097224 */ /* 0x000fe400008e0605 */
[----:B------:R-:W-:Y:S02]  /*0ba0*/  IMAD.IADD R5, R0, 0x1, R3 ;  /* 0x0000000100057824 */ /* 0x000fe400078e0203 */
[----:B------:R-:W-:Y:S02]  /*0bb0*/  IMAD.X R7, RZ, RZ, R7, P2 ;  /* 0x000000ffff077224 */ /* 0x000fe400010e0607 */
[----:B------:R-:W-:-:S07]  /*0bc0*/  IMAD.MOV R4, RZ, RZ, -R4 ;  /* 0x000000ffff047224 */ /* 0x000fce00078e0a04 */
.L_x_13:
[----:B------:R-:W-:Y:S01]  /*0bd0*/  IMAD.WIDE R28, R5, 0x8, R6 ;  /* 0x00000008051c7825 */ /* 0x000fe200078e0206 */
[----:B0-----:R-:W4:Y:S04]  /*0be0*/  LDG.E.64 R10, desc[UR6][R8.64+-0x20] ;  /* 0xffffe006080a7981 */ /* 0x001f28000c1e1b00 */
[----:B------:R-:W4:Y:S04]  /*0bf0*/  LDG.E.64 R16, desc[UR6][R28.64+-0x20] ;  /* 0xffffe0061c107981 */ /* 0x000f28000c1e1b00 */
[----:B------:R-:W5:Y:S04]  /*0c00*/  LDG.E.64 R12, desc[UR6][R8.64+-0x18] ;  /* 0xffffe806080c7981 */ /* 0x000f68000c1e1b00 */
[----:B--2---:R-:W5:Y:S01]  /*0c10*/  LDG.E.64 R14, desc[UR6][R28.64+-0x18] ;  /* 0xffffe8061c0e7981 */ /* 0x004f62000c1e1b00 */
[----:B-1-3--:R-:W4:Y:S03]  /*0c20*/  F2F.F64.F32 R18, R18 ;  /* 0x0000001200127310 */ /* 0x00af260000201800 */
[----:B------:R-:W2:Y:S01]  /*0c30*/  LDG.E.64 R22, desc[UR6][R8.64] ;  /* 0x0000000608167981 */ /* 0x000ea2000c1e1b00 */
[----:B----4-:R-:W-:-:S03]  /*0c40*/  DFMA R18, R16, R10, R18 ;  /* 0x0000000a1012722b */ /* 0x010fc60000000012 */
[----:B------:R-:W3:Y:S04]  /*0c50*/  LDG.E.64 R10, desc[UR6][R8.64+-0x10] ;  /* 0xfffff006080a7981 */ /* 0x000ee8000c1e1b00 */
[----:B------:R-:W3:Y:S03]  /*0c60*/  LDG.E.64 R16, desc[UR6][R28.64+-0x10] ;  /* 0xfffff0061c107981 */ /* 0x000ee6000c1e1b00 */
[----:B------:R-:W0:Y:S08]  /*0c70*/  F2F.F32.F64 R19, R18 ;  /* 0x0000001200137310 */ /* 0x000e300000301000 */
[----:B0-----:R0:W5:Y:S02]  /*0c80*/  F2F.F64.F32 R20, R19 ;  /* 0x0000001300147310 */ /* 0x0011640000201800 */
[----:B0-----:R-:W4:Y:S01]  /*0c90*/  LDG.E.64 R18, desc[UR6][R28.64+0x8] ;  /* 0x000008061c127981 */ /* 0x001f22000c1e1b00 */
[----:B-----5:R-:W-:-:S03]  /*0ca0*/  DFMA R20, R14, R12, R20 ;  /* 0x0000000c0e14722b */ /* 0x020fc60000000014 */
[----:B------:R-:W5:Y:S04]  /*0cb0*/  LDG.E.64 R12, desc[UR6][R8.64+-0x8] ;  /* 0xfffff806080c7981 */ /* 0x000f68000c1e1b00 */
[----:B------:R-:W5:Y:S03]  /*0cc0*/  LDG.E.64 R14, desc[UR6][R28.64+-0x8] ;  /* 0xfffff8061c0e7981 */ /* 0x000f66000c1e1b00 */
[----:B------:R-:W0:Y:S08]  /*0cd0*/  F2F.F32.F64 R20, R20 ;  /* 0x0000001400147310 */ /* 0x000e300000301000 */
[----:B0-----:R0:W3:Y:S02]  /*0ce0*/  F2F.F64.F32 R24, R20 ;  /* 0x0000001400187310 */ /* 0x0010e40000201800 */
[----:B0-----:R-:W4:Y:S01]  /*0cf0*/  LDG.E.64 R20, desc[UR6][R8.64+0x8] ;  /* 0x0000080608147981 */ /* 0x001f22000c1e1b00 */
[----:B---3--:R-:W-:-:S03]  /*0d00*/  DFMA R24, R16, R10, R24 ;  /* 0x0000000a1018722b */ /* 0x008fc60000000018 */
[----:B------:R-:W2:Y:S07]  /*0d10*/  LDG.E.64 R10, desc[UR6][R28.64] ;  /* 0x000000061c0a7981 */ /* 0x000eae000c1e1b00 */
[----:B------:R-:W0:Y:S08]  /*0d20*/  F2F.F32.F64 R24, R24 ;  /* 0x0000001800187310 */ /* 0x000e300000301000 */
[----:B0-----:R-:W5:Y:S02]  /*0d30*/  F2F.F64.F32 R16, R24 ;  /* 0x0000001800107310 */ /* 0x001f640000201800 */
[----:B-----5:R-:W-:Y:S01]  /*0d40*/  DFMA R14, R14, R12, R16 ;  /* 0x0000000c0e0e722b */ /* 0x020fe20000000010 */
[----:B------:R-:W3:Y:S05]  /*0d50*/  LDG.E.64 R16, desc[UR6][R8.64+0x10] ;  /* 0x0000100608107981 */ /* 0x000eea000c1e1b00 */
[----:B------:R0:W1:Y:S04]  /*0d60*/  F2F.F32.F64 R12, R14 ;  /* 0x0000000e000c7310 */ /* 0x0000680000301000 */
[----:B0-----:R-:W3:Y:S04]  /*0d70*/  LDG.E.64 R14, desc[UR6][R28.64+0x10] ;  /* 0x000010061c0e7981 */ /* 0x001ee8000c1e1b00 */
[----:B-1----:R-:W2:Y:S02]  /*0d80*/  F2F.F64.F32 R12, R12 ;  /* 0x0000000c000c7310 */ /* 0x002ea40000201800 */
[----:B--2---:R-:W-:Y:S01]  /*0d90*/  DFMA R22, R10, R22, R12 ;  /* 0x000000160a16722b */ /* 0x004fe2000000000c */
[----:B------:R-:W2:Y:S04]  /*0da0*/  LDG.E.64 R10, desc[UR6][R28.64+0x18] ;  /* 0x000018061c0a7981 */ /* 0x000ea8000c1e1b00 */
[----:B------:R0:W2:Y:S05]  /*0db0*/  LDG.E.64 R12, desc[UR6][R8.64+0x18] ;  /* 0x00001806080c7981 */ /* 0x0000aa000c1e1b00 */
[----:B------:R-:W1:Y:S08]  /*0dc0*/  F2F.F32.F64 R22, R22 ;  /* 0x0000001600167310 */ /* 0x000e700000301000 */
[----:B-1----:R-:W4:Y:S02]  /*0dd0*/  F2F.F64.F32 R24, R22 ;  /* 0x0000001600187310 */ /* 0x002f240000201800 */
[----:B----4-:R-:W-:-:S06]  /*0de0*/  DFMA R20, R18, R20, R24 ;  /* 0x000000141214722b */ /* 0x010fcc0000000018 */
[----:B------:R-:W1:Y:S08]  /*0df0*/  F2F.F32.F64 R19, R20 ;  /* 0x0000001400137310 */ /* 0x000e700000301000 */
[----:B-1----:R-:W3:Y:S02]  /*0e00*/  F2F.F64.F32 R18, R19 ;  /* 0x0000001300127310 */ /* 0x002ee40000201800 */
[----:B---3--:R-:W-:-:S10]  /*0e10*/  DFMA R14, R14, R16, R18 ;  /* 0x000000100e0e722b */ /* 0x008fd40000000012 */
[----:B------:R-:W1:Y:S01]  /*0e20*/  F2F.F32.F64 R14, R14 ;  /* 0x0000000e000e7310 */ /* 0x000e620000301000 */
[----:B------:R-:W-:-:S07]  /*0e30*/  VIADD R4, R4, 0x8 ;  /* 0x0000000804047836 */ /* 0x000fce0000000000 */
[----:B-1----:R-:W2:Y:S01]  /*0e40*/  F2F.F64.F32 R16, R14 ;  /* 0x0000000e00107310 */ /* 0x002ea20000201800 */
[----:B------:R-:W-:Y:S02]  /*0e50*/  ISETP.NE.AND P1, PT, R4, RZ, PT ;  /* 0x000000ff0400720c */ /* 0x000fe40003f25270 */
[----:B0-----:R-:W-:Y:S01]  /*0e60*/  IADD3 R8, P2, PT, R8, 0x40, RZ ;  /* 0x0000004008087810 */ /* 0x001fe20007f5e0ff */
[----:B------:R-:W-:Y:S01]  /*0e70*/  VIADD R3, R3, 0x8 ;  /* 0x0000000803037836 */ /* 0x000fe20000000000 */
[----:B------:R-:W-:-:S03]  /*0e80*/  IADD3 R5, PT, PT, R5, 0x8, RZ ;  /* 0x0000000805057810 */ /* 0x000fc60007ffe0ff */
[----:B------:R-:W-:Y:S01]  /*0e90*/  IMAD.X R9, RZ, RZ, R9, P2 ;  /* 0x000000ffff097224 */ /* 0x000fe200010e0609 */
[----:B--2---:R-:W-:-:S06]  /*0ea0*/  DFMA R10, R10, R12, R16 ;  /* 0x0000000c0a0a722b */ /* 0x004fcc0000000010 */
[----:B------:R0:W1:Y:S01]  /*0eb0*/  F2F.F32.F64 R18, R10 ;  /* 0x0000000a00127310 */ /* 0x0000620000301000 */
[----:B------:R-:W-:Y:S05]  /*0ec0*/  @P1 BRA `(.L_x_13) ;  /* 0xfffffffc00401947 */ /* 0x000fea000383ffff */
.L_x_12:
[----:B------:R-:W-:Y:S05]  /*0ed0*/  BSYNC.RECONVERGENT B1 ;  /* 0x0000000000017941 */ /* 0x000fea0003800200 */
.L_x_11:
[----:B------:R-:W-:Y:S05]  /*0ee0*/  @!P0 BRA `(.L_x_8) ;  /* 0x0000000000f88947 */ /* 0x000fea0003800000 */
[----:B------:R-:W-:Y:S01]  /*0ef0*/  ISETP.GE.U32.AND P0, PT, R27, 0x4, PT ;  /* 0x000000041b00780c */ /* 0x000fe20003f06070 */
[----:B------:R-:W-:Y:S01]  /*0f00*/  BSSY.RECONVERGENT B1, `(.L_x_14) ;  /* 0x000001e000017945 */ /* 0x000fe20003800200 */
[----:B0-----:R-:W-:-:S04]  /*0f10*/  LOP3.LUT R19, R26, 0x3, RZ, 0xc0, !PT ;  /* 0x000000031a137812 */ /* 0x001fc800078ec0ff */
[----:B------:R-:W-:-:S07]  /*0f20*/  ISETP.NE.AND P1, PT, R19, RZ, PT ;  /* 0x000000ff1300720c */ /* 0x000fce0003f25270 */
[----:B------:R-:W-:Y:S06]  /*0f30*/  @!P0 BRA `(.L_x_15) ;  /* 0x0000000000688947 */ /* 0x000fec0003800000 */
[----:B------:R-:W0:Y:S01]  /*0f40*/  LDC.64 R24, c[0x0][0x388] ;  /* 0x0000e200ff187b82 */ /* 0x000e220000000a00 */
[----:B------:R-:W-:-:S07]  /*0f50*/  IMAD.IADD R5, R0, 0x1, R3 ;  /* 0x0000000100057824 */ /* 0x000fce00078e0203 */
[----:B------:R-:W5:Y:S01]  /*0f60*/  LDC.64 R20, c[0x0][0x390] ;  /* 0x0000e400ff147b82 */ /* 0x000f620000000a00 */
[----:B0-----:R-:W-:-:S05]  /*0f70*/  IMAD.WIDE R24, R5, 0x8, R24 ;  /* 0x0000000805187825 */ /* 0x001fca00078e0218 */
[----:B------:R-:W3:Y:S01]  /*0f80*/  LDG.E.64 R4, desc[UR6][R24.64] ;  /* 0x0000000618047981 */ /* 0x000ee2000c1e1b00 */
[----:B-----5:R-:W-:-:S03]  /*0f90*/  IMAD.WIDE.U32 R20, R3, 0x8, R20 ;  /* 0x0000000803147825 */ /* 0x020fc600078e0014 */
[----:B----4-:R-:W4:Y:S04]  /*0fa0*/  LDG.E.64 R8, desc[UR6][R24.64+0x8] ;  /* 0x0000080618087981 */ /* 0x010f28000c1e1b00 */
[----:B------:R-:W5:Y:S04]  /*0fb0*/  LDG.E.64 R6, desc[UR6][R20.64] ;  /* 0x0000000614067981 */ /* 0x000f68000c1e1b00 */
[----:B------:R-:W4:Y:S04]  /*0fc0*/  LDG.E.64 R10, desc[UR6][R20.64+0x8] ;  /* 0x00000806140a7981 */ /* 0x000f28000c1e1b00 */
[----:B------:R-:W4:Y:S04]  /*0fd0*/  LDG.E.64 R12, desc[UR6][R24.64+0x10] ;  /* 0x00001006180c7981 */ /* 0x000f28000c1e1b00 */
[----:B--2---:R-:W2:Y:S04]  /*0fe0*/  LDG.E.64 R14, desc[UR6][R20.64+0x10] ;  /* 0x00001006140e7981 */ /* 0x004ea8000c1e1b00 */
[----:B------:R-:W2:Y:S04]  /*0ff0*/  LDG.E.64 R16, desc[UR6][R24.64+0x18] ;  /* 0x0000180618107981 */ /* 0x000ea8000c1e1b00 */
[----:B------:R-:W2:Y:S01]  /*1000*/  LDG.E.64 R22, desc[UR6][R20.64+0x18] ;  /* 0x0000180614167981 */ /* 0x000ea2000c1e1b00 */
[----:B-1-3--:R-:W5:Y:S01]  /*1010*/  F2F.F64.F32 R28, R18 ;  /* 0x00000012001c7310 */ /* 0x00af620000201800 */
[----:B------:R-:W-:Y:S01]  /*1020*/  VIADD R3, R3, 0x4 ;  /* 0x0000000403037836 */ /* 0x000fe20000000000 */
[----:B-----5:R-:W-:-:S10]  /*1030*/  DFMA R4, R4, R6, R28 ;  /* 0x000000060404722b */ /* 0x020fd4000000001c */
[----:B------:R-:W0:Y:S08]  /*1040*/  F2F.F32.F64 R4, R4 ;  /* 0x0000000400047310 */ /* 0x000e300000301000 */
[----:B0-----:R-:W4:Y:S02]  /*1050*/  F2F.F64.F32 R6, R4 ;  /* 0x0000000400067310 */ /* 0x001f240000201800 */
[----:B----4-:R-:W-:-:S10]  /*1060*/  DFMA R6, R8, R10, R6 ;  /* 0x0000000a0806722b */ /* 0x010fd40000000006 */
[----:B------:R-:W0:Y:S08]  /*1070*/  F2F.F32.F64 R6, R6 ;  /* 0x0000000600067310 */ /* 0x000e300000301000 */
[----:B0-----:R-:W2:Y:S02]  /*1080*/  F2F.F64.F32 R8, R6 ;  /* 0x0000000600087310 */ /* 0x001ea40000201800 */
[----:B--2---:R-:W-:-:S10]  /*1090*/  DFMA R8, R12, R14, R8 ;  /* 0x0000000e0c08722b */ /* 0x004fd40000000008 */
[----:B------:R-:W0:Y:S08]  /*10a0*/  F2F.F32.F64 R8, R8 ;  /* 0x0000000800087310 */ /* 0x000e300000301000 */
[----:B0-----:R-:W0:Y:S02]  /*10b0*/  F2F.F64.F32 R10, R8 ;  /* 0x00000008000a7310 */ /* 0x001e240000201800 */
[----:B0-----:R-:W-:-:S06]  /*10c0*/  DFMA R10, R16, R22, R10 ;  /* 0x00000016100a722b */ /* 0x001fcc000000000a */
[----:B------:R0:W1:Y:S05]  /*10d0*/  F2F.F32.F64 R18, R10 ;  /* 0x0000000a00127310 */ /* 0x00006a0000301000 */
.L_x_15:
[----:B------:R-:W-:Y:S05]  /*10e0*/  BSYNC.RECONVERGENT B1 ;  /* 0x0000000000017941 */ /* 0x000fea0003800200 */
.L_x_14:
[----:B------:R-:W-:Y:S05]  /*10f0*/  @!P1 BRA `(.L_x_8) ;  /* 0x0000000000749947 */ /* 0x000fea0003800000 */
[----:B------:R-:W-:-:S13]  /*1100*/  ISETP.NE.AND P0, PT, R19, 0x1, PT ;  /* 0x000000011300780c */ /* 0x000fda0003f05270 */
[----:B------:R-:W5:Y:S01]  /*1110*/  @P0 LDC.64 R4, c[0x0][0x388] ;  /* 0x0000e200ff040b82 */ /* 0x000f620000000a00 */
[----:B------:R-:W-:-:S07]  /*1120*/  @P0 IMAD.IADD R17, R0, 0x1, R3 ;  /* 0x0000000100110824 */ /* 0x000fce00078e0203 */
[----:B------:R-:W0:Y:S01]  /*1130*/  @P0 LDC.64 R6, c[0x0][0x390] ;  /* 0x0000e400ff060b82 */ /* 0x000e220000000a00 */
[----:B-----5:R-:W-:-:S05]  /*1140*/  @P0 IMAD.WIDE R16, R17, 0x8, R4 ;  /* 0x0000000811100825 */ /* 0x020fca00078e0204 */
[----:B------:R-:W5:Y:S01]  /*1150*/  @P0 LDG.E.64 R4, desc[UR6][R16.64] ;  /* 0x0000000610040981 */ /* 0x000f62000c1e1b00 */
[----:B0-----:R-:W-:Y:S01]  /*1160*/  @P0 IMAD.WIDE.U32 R20, R3, 0x8, R6 ;  /* 0x0000000803140825 */ /* 0x001fe200078e0006 */
[----:B------:R-:W-:Y:S02]  /*1170*/  LOP3.LUT R26, R26, 0x1, RZ, 0xc0, !PT ;  /* 0x000000011a1a7812 */ /* 0x000fe400078ec0ff */
[----:B----4-:R-:W4:Y:S04]  /*1180*/  @P0 LDG.E.64 R8, desc[UR6][R16.64+0x8] ;  /* 0x0000080610080981 */ /* 0x010f28000c1e1b00 */
[----:B------:R-:W5:Y:S01]  /*1190*/  @P0 LDG.E.64 R6, desc[UR6][R20.64] ;  /* 0x0000000614060981 */ /* 0x000f62000c1e1b00 */
[----:B------:R-:W-:-:S03]  /*11a0*/  ISETP.NE.U32.AND P1, PT, R26, 0x1, PT ;  /* 0x000000011a00780c */ /* 0x000fc60003f25070 */
[----:B------:R-:W4:Y:S10]  /*11b0*/  @P0 LDG.E.64 R10, desc[UR6][R20.64+0x8] ;  /* 0x00000806140a0981 */ /* 0x000f34000c1e1b00 */
[----:B------:R-:W0:Y:S08]  /*11c0*/  @!P1 LDC.64 R12, c[0x0][0x390] ;  /* 0x0000e400ff0c9b82 */ /* 0x000e300000000a00 */
[----:B--2---:R-:W2:Y:S01]  /*11d0*/  @!P1 LDC.64 R14, c[0x0][0x388] ;  /* 0x0000e200ff0e9b82 */ /* 0x004ea20000000a00 */
[----:B------:R-:W-:-:S04]  /*11e0*/  @P0 VIADD R3, R3, 0x2 ;  /* 0x0000000203030836 */ /* 0x000fc80000000000 */
[----:B------:R-:W-:Y:S02]  /*11f0*/  @!P1 IMAD.IADD R19, R0, 0x1, R3 ;  /* 0x0000000100139824 */ /* 0x000fe400078e0203 */
[----:B0-----:R-:W-:-:S06]  /*1200*/  @!P1 IMAD.WIDE.U32 R12, R3, 0x8, R12 ;  /* 0x00000008030c9825 */ /* 0x001fcc00078e000c */
[----:B------:R-:W4:Y:S01]  /*1210*/  @!P1 LDG.E.64 R12, desc[UR6][R12.64] ;  /* 0x000000060c0c9981 */ /* 0x000f22000c1e1b00 */
[----:B--2---:R-:W-:-:S06]  /*1220*/  @!P1 IMAD.WIDE R14, R19, 0x8, R14 ;  /* 0x00000008130e9825 */ /* 0x004fcc00078e020e */
[----:B------:R-:W2:Y:S01]  /*1230*/  @!P1 LDG.E.64 R14, desc[UR6][R14.64] ;  /* 0x000000060e0e9981 */ /* 0x000ea2000c1e1b00 */
[----:B-1-3--:R-:W5:Y:S02]  /*1240*/  @P0 F2F.F64.F32 R22, R18 ;  /* 0x0000001200160310 */ /* 0x00af640000201800 */
[----:B-----5:R-:W-:-:S10]  /*1250*/  @P0 DFMA R6, R4, R6, R22 ;  /* 0x000000060406022b */ /* 0x020fd40000000016 */
[----:B------:R-:W0:Y:S08]  /*1260*/  @P0 F2F.F32.F64 R6, R6 ;  /* 0x0000000600060310 */ /* 0x000e300000301000 */
[----:B0-----:R-:W4:Y:S02]  /*1270*/  @P0 F2F.F64.F32 R4, R6 ;  /* 0x0000000600040310 */ /* 0x001f240000201800 */
[----:B----4-:R-:W-:-:S06]  /*1280*/  @P0 DFMA R8, R8, R10, R4 ;  /* 0x0000000a0808022b */ /* 0x010fcc0000000004 */
[----:B------:R-:W0:Y:S08]  /*1290*/  @P0 F2F.F32.F64 R18, R8 ;  /* 0x0000000800120310 */ /* 0x000e300000301000 */
[----:B0-----:R-:W2:Y:S02]  /*12a0*/  @!P1 F2F.F64.F32 R4, R18 ;  /* 0x0000001200049310 */ /* 0x001ea40000201800 */
[----:B--2---:R-:W-:-:S06]  /*12b0*/  @!P1 DFMA R4, R14, R12, R4 ;  /* 0x0000000c0e04922b */ /* 0x004fcc0000000004 */
[----:B------:R0:W1:Y:S05]  /*12c0*/  @!P1 F2F.F32.F64 R18, R4 ;  /* 0x0000000400129310 */ /* 0x00006a0000301000 */
.L_x_8:
[----:B------:R-:W-:Y:S05]  /*12d0*/  BSYNC.RECONVERGENT B0 ;  /* 0x0000000000007941 */ /* 0x000fea0003800200 */
.L_x_7:
[----:B------:R-:W5:Y:S01]  /*12e0*/  LDC.64 R6, c[0x0][0x388] ;  /* 0x0000e200ff067b82 */ /* 0x000f620000000a00 */
[----:B------:R-:W-:-:S07]  /*12f0*/  IMAD.IADD R3, R2, 0x1, R0 ;  /* 0x0000000102037824 */ /* 0x000fce00078e0200 */
[----:B0-----:R-:W0:Y:S01]  /*1300*/  LDC.64 R4, c[0x0][0x398] ;  /* 0x0000e600ff047b82 */ /* 0x001e220000000a00 */
[----:B-----5:R-:W-:-:S06]  /*1310*/  IMAD.WIDE R6, R3, 0x8, R6 ;  /* 0x0000000803067825 */ /* 0x020fcc00078e0206 */
[----:B------:R-:W5:Y:S01]  /*1320*/  LDG.E.64 R6, desc[UR6][R6.64] ;  /* 0x0000000606067981 */ /* 0x000f62000c1e1b00 */
[----:B0-----:R-:W-:-:S06]  /*1330*/  IMAD.WIDE R4, R2, 0x8, R4 ;  /* 0x0000000802047825 */ /* 0x001fcc00078e0204 */
[----:B------:R-:W2:Y:S01]  /*1340*/  LDG.E.64 R4, desc[UR6][R4.64] ;  /* 0x0000000604047981 */ /* 0x000ea2000c1e1b00 */
[----:B----4-:R-:W-:Y:S01]  /*1350*/  MOV R8, 0x1 ;  /* 0x0000000100087802 */ /* 0x010fe20000000f00 */
[----:B-1-3--:R-:W2:Y:S01]  /*1360*/  F2F.F64.F32 R18, R18 ;  /* 0x0000001200127310 */ /* 0x00aea20000201800 */
[----:B------:R-:W-:Y:S07]  /*1370*/  BSSY.RECONVERGENT B0, `(.L_x_16) ;  /* 0x0000013000007945 */ /* 0x000fee0003800200 */
[----:B-----5:R-:W0:Y:S02]  /*1380*/  MUFU.RCP64H R9, R7 ;  /* 0x0000000700097308 */ /* 0x020e240000001800 */
[----:B0-----:R-:W-:-:S08]  /*1390*/  DFMA R10, -R6, R8, 1 ;  /* 0x3ff00000060a742b */ /* 0x001fd00000000108 */
[----:B------:R-:W-:-:S08]  /*13a0*/  DFMA R10, R10, R10, R10 ;  /* 0x0000000a0a0a722b */ /* 0x000fd0000000000a */
[----:B------:R-:W-:Y:S02]  /*13b0*/  DFMA R10, R8, R10, R8 ;  /* 0x0000000a080a722b */ /* 0x000fe40000000008 */
[----:B--2---:R-:W-:-:S06]  /*13c0*/  DADD R8, -R18, R4 ;  /* 0x0000000012087229 */ /* 0x004fcc0000000104 */
[----:B------:R-:W-:-:S04]  /*13d0*/  DFMA R12, -R6, R10, 1 ;  /* 0x3ff00000060c742b */ /* 0x000fc8000000010a */
[----:B------:R-:W-:-:S04]  /*13e0*/  FSETP.GEU.AND P1, PT, |R9|, 6.5827683646048100446e-37, PT ;  /* 0x036000000900780b */ /* 0x000fc80003f2e200 */
[----:B------:R-:W-:-:S08]  /*13f0*/  DFMA R12, R10, R12, R10 ;  /* 0x0000000c0a0c722b */ /* 0x000fd0000000000a */
[----:B------:R-:W-:-:S08]  /*1400*/  DMUL R10, R8, R12 ;  /* 0x0000000c080a7228 */ /* 0x000fd00000000000 */
[----:B------:R-:W-:-:S08]  /*1410*/  DFMA R4, -R6, R10, R8 ;  /* 0x0000000a0604722b */ /* 0x000fd00000000108 */
[----:B------:R-:W-:-:S10]  /*1420*/  DFMA R4, R12, R4, R10 ;  /* 0x000000040c04722b */ /* 0x000fd4000000000a */
[----:B------:R-:W-:-:S05]  /*1430*/  FFMA R0, RZ, R7, R5 ;  /* 0x00000007ff007223 */ /* 0x000fca0000000005 */
[----:B------:R-:W-:-:S13]  /*1440*/  FSETP.GT.AND P0, PT, |R0|, 1.469367938527859385e-39, PT ;  /* 0x001000000000780b */ /* 0x000fda0003f04200 */
[----:B------:R-:W-:Y:S05]  /*1450*/  @P0 BRA P1, `(.L_x_17) ;  /* 0x0000000000100947 */ /* 0x000fea0000800000 */
[----:B------:R-:W-:-:S07]  /*1460*/  MOV R0, 0x1480 ;  /* 0x0000148000007802 */ /* 0x000fce0000000f00 */
[----:B------:R-:W-:Y:S05]  /*1470*/  CALL.REL.NOINC `($__internal_0_$__cuda_sm20_div_rn_f64_full) ;  /* 0x00000000001c7944 */ /* 0x000fea0003c00000 */
[----:B------:R-:W-:Y:S02]  /*1480*/  IMAD.MOV.U32 R4, RZ, RZ, R12 ;  /* 0x000000ffff047224 */ /* 0x000fe400078e000c */
[----:B------:R-:W-:-:S07]  /*1490*/  IMAD.MOV.U32 R5, RZ, RZ, R13 ;  /* 0x000000ffff057224 */ /* 0x000fce00078e000d */
.L_x_17:
[----:B------:R-:W-:Y:S05]  /*14a0*/  BSYNC.RECONVERGENT B0 ;  /* 0x0000000000007941 */ /* 0x000fea0003800200 */
.L_x_16:
[----:B------:R-:W0:Y:S02]  /*14b0*/  LDC.64 R6, c[0x0][0x380] ;  /* 0x0000e000ff067b82 */ /* 0x000e240000000a00 */
[----:B0-----:R-:W-:-:S05]  /*14c0*/  IMAD.WIDE R2, R2, 0x8, R6 ;  /* 0x0000000802027825 */ /* 0x001fca00078e0206 */
[----:B------:R-:W-:Y:S01]  /*14d0*/  STG.E.64 desc[UR6][R2.64], R4 ;  /* 0x0000000402007986 */ /* 0x000fe2000c101b06 */
[----:B------:R-:W-:Y:S05]  /*14e0*/  EXIT ;  /* 0x000000000000794d */ /* 0x000fea0003800000 */
        .weak           $__internal_0_$__cuda_sm20_div_rn_f64_full
        .type           $__internal_0_$__cuda_sm20_div_rn_f64_full,@function
        .size           $__internal_0_$__cuda_sm20_div_rn_f64_full,(.L_x_44 - $__internal_0_$__cuda_sm20_div_rn_f64_full)
$__internal_0_$__cuda_sm20_div_rn_f64_full:
[C---:B------:R-:W-:Y:S01]  /*14f0*/  FSETP.GEU.AND P0, PT, |R7|.reuse, 1.469367938527859385e-39, PT ;  /* 0x001000000700780b */ /* 0x040fe20003f0e200 */
[----:B------:R-:W-:Y:S01]  /*1500*/  IMAD.MOV.U32 R16, RZ, RZ, 0x1 ;  /* 0x00000001ff107424 */ /* 0x000fe200078e00ff */
[----:B------:R-:W-:Y:S01]  /*1510*/  LOP3.LUT R4, R7, 0x800fffff, RZ, 0xc0, !PT ;  /* 0x800fffff07047812 */ /* 0x000fe200078ec0ff */
[----:B------:R-:W-:Y:S01]  /*1520*/  BSSY.RECONVERGENT B1, `(.L_x_18) ;  /* 0x0000055000017945 */ /* 0x000fe20003800200 */
[C---:B------:R-:W-:Y:S02]  /*1530*/  FSETP.GEU.AND P2, PT, |R9|.reuse, 1.469367938527859385e-39, PT ;  /* 0x001000000900780b */ /* 0x040fe40003f4e200 */
[----:B------:R-:W-:Y:S01]  /*1540*/  LOP3.LUT R5, R4, 0x3ff00000, RZ, 0xfc, !PT ;  /* 0x3ff0000004057812 */ /* 0x000fe200078efcff */
[----:B------:R-:W-:Y:S01]  /*1550*/  IMAD.MOV.U32 R4, RZ, RZ, R6 ;  /* 0x000000ffff047224 */ /* 0x000fe200078e0006 */
[----:B------:R-:W-:Y:S02]  /*1560*/  LOP3.LUT R3, R9, 0x7ff00000, RZ, 0xc0, !PT ;  /* 0x7ff0000009037812 */ /* 0x000fe400078ec0ff */
[----:B------:R-:W-:-:S03]  /*1570*/  LOP3.LUT R14, R7, 0x7ff00000, RZ, 0xc0, !PT ;  /* 0x7ff00000070e7812 */ /* 0x000fc600078ec0ff */
[----:B------:R-:W-:Y:S01]  /*1580*/  @!P0 DMUL R4, R6, 8.98846567431157953865e+307 ;  /* 0x7fe0000006048828 */ /* 0x000fe20000000000 */
[----:B------:R-:W-:-:S03]  /*1590*/  ISETP.GE.U32.AND P1, PT, R3, R14, PT ;  /* 0x0000000e0300720c */ /* 0x000fc60003f26070 */
[----:B------:R-:W-:Y:S02]  /*15a0*/  @!P2 LOP3.LUT R12, R7, 0x7ff00000, RZ, 0xc0, !PT ;  /* 0x7ff00000070ca812 */ /* 0x000fe400078ec0ff */
[----:B------:R-:W0:Y:S01]  /*15b0*/  MUFU.RCP64H R17, R5 ;  /* 0x0000000500117308 */ /* 0x000e220000001800 */
[----:B------:R-:W-:Y:S02]  /*15c0*/  @!P2 MOV R18, RZ ;  /* 0x000000ff0012a202 */ /* 0x000fe40000000f00 */
[----:B------:R-:W-:Y:S01]  /*15d0*/  @!P2 ISETP.GE.U32.AND P3, PT, R3, R12, PT ;  /* 0x0000000c0300a20c */ /* 0x000fe20003f66070 */
[----:B------:R-:W-:-:S05]  /*15e0*/  IMAD.MOV.U32 R12, RZ, RZ, 0x1ca00000 ;  /* 0x1ca00000ff0c7424 */ /* 0x000fca00078e00ff */
[----:B------:R-:W-:-:S04]  /*15f0*/  @!P2 SEL R13, R12, 0x63400000, !P3 ;  /* 0x634000000c0da807 */ /* 0x000fc80005800000 */
[----:B------:R-:W-:Y:S01]  /*1600*/  @!P2 LOP3.LUT R13, R13, 0x80000000, R9, 0xf8, !PT ;  /* 0x800000000d0da812 */ /* 0x000fe200078ef809 */
[----:B0-----:R-:W-:-:S03]  /*1610*/  DFMA R10, R16, -R4, 1 ;  /* 0x3ff00000100a742b */ /* 0x001fc60000000804 */
[----:B------:R-:W-:-:S05]  /*1620*/  @!P2 LOP3.LUT R19, R13, 0x100000, RZ, 0xfc, !PT ;  /* 0x001000000d13a812 */ /* 0x000fca00078efcff */
[----:B------:R-:W-:-:S08]  /*1630*/  DFMA R10, R10, R10, R10 ;  /* 0x0000000a0a0a722b */ /* 0x000fd0000000000a */
[----:B------:R-:W-:Y:S01]  /*1640*/  DFMA R16, R16, R10, R16 ;  /* 0x0000000a1010722b */ /* 0x000fe20000000010 */
[----:B------:R-:W-:Y:S01]  /*1650*/  SEL R11, R12, 0x63400000, !P1 ;  /* 0x634000000c0b7807 */ /* 0x000fe20004800000 */
[----:B------:R-:W-:-:S03]  /*1660*/  IMAD.MOV.U32 R10, RZ, RZ, R8 ;  /* 0x000000ffff0a7224 */ /* 0x000fc600078e0008 */
[----:B------:R-:W-:-:S03]  /*1670*/  LOP3.LUT R11, R11, 0x800fffff, R9, 0xf8, !PT ;  /* 0x800fffff0b0b7812 */ /* 0x000fc600078ef809 */
[----:B------:R-:W-:-:S03]  /*1680*/  DFMA R20, R16, -R4, 1 ;  /* 0x3ff000001014742b */ /* 0x000fc60000000804 */
[----:B------:R-:W-:-:S05]  /*1690*/  @!P2 DFMA R10, R10, 2, -R18 ;  /* 0x400000000a0aa82b */ /* 0x000fca0000000812 */
[----:B------:R-:W-:Y:S01]  /*16a0*/  DFMA R16, R16, R20, R16 ;  /* 0x000000141010722b */ /* 0x000fe20000000010 */
[----:B------:R-:W-:Y:S02]  /*16b0*/  IMAD.MOV.U32 R21, RZ, RZ, R3 ;  /* 0x000000ffff157224 */ /* 0x000fe400078e0003 */
[----:B------:R-:W-:Y:S01]  /*16c0*/  IMAD.MOV.U32 R20, RZ, RZ, R14 ;  /* 0x000000ffff147224 */ /* 0x000fe200078e000e */
[----:B------:R-:W-:Y:S02]  /*16d0*/  @!P0 LOP3.LUT R20, R5, 0x7ff00000, RZ, 0xc0, !PT ;  /* 0x7ff0000005148812 */ /* 0x000fe400078ec0ff */
[----:B------:R-:W-:Y:S02]  /*16e0*/  @!P2 LOP3.LUT R21, R11, 0x7ff00000, RZ, 0xc0, !PT ;  /* 0x7ff000000b15a812 */ /* 0x000fe400078ec0ff */
[----:B------:R-:W-:Y:S01]  /*16f0*/  DMUL R18, R16, R10 ;  /* 0x0000000a10127228 */ /* 0x000fe20000000000 */
[----:B------:R-:W-:Y:S02]  /*1700*/  VIADD R22, R20, 0xffffffff ;  /* 0xffffffff14167836 */ /* 0x000fe40000000000 */
[----:B------:R-:W-:-:S05]  /*1710*/  VIADD R13, R21, 0xffffffff ;  /* 0xffffffff150d7836 */ /* 0x000fca0000000000 */
[----:B------:R-:W-:Y:S01]  /*1720*/  DFMA R14, R18, -R4, R10 ;  /* 0x80000004120e722b */ /* 0x000fe2000000000a */
[----:B------:R-:W-:-:S04]  /*1730*/  ISETP.GT.U32.AND P0, PT, R13, 0x7feffffe, PT ;  /* 0x7feffffe0d00780c */ /* 0x000fc80003f04070 */
[----:B------:R-:W-:-:S03]  /*1740*/  ISETP.GT.U32.OR P0, PT, R22, 0x7feffffe, P0 ;  /* 0x7feffffe1600780c */ /* 0x000fc60000704470 */
[----:B------:R-:W-:-:S10]  /*1750*/  DFMA R14, R16, R14, R18 ;  /* 0x0000000e100e722b */ /* 0x000fd40000000012 */
[----:B------:R-:W-:Y:S05]  /*1760*/  @P0 BRA `(.L_x_19) ;  /* 0x00000000006c0947 */ /* 0x000fea0003800000 */
[----:B------:R-:W-:-:S04]  /*1770*/  LOP3.LUT R16, R7, 0x7ff00000, RZ, 0xc0, !PT ;  /* 0x7ff0000007107812 */ /* 0x000fc800078ec0ff */
[CC--:B------:R-:W-:Y:S02]  /*1780*/  VIADDMNMX R8, R3.reuse, -R16.reuse, 0xb9600000, !PT ;  /* 0xb960000003087446 */ /* 0x0c0fe40007800910 */
[----:B------:R-:W-:Y:S02]  /*1790*/  ISETP.GE.U32.AND P0, PT, R3, R16, PT ;  /* 0x000000100300720c */ /* 0x000fe40003f06070 */
[----:B------:R-:W-:Y:S02]  /*17a0*/  VIMNMX R8, PT, PT, R8, 0x46a00000, PT ;  /* 0x46a0000008087848 */ /* 0x000fe40003fe0100 */
[----:B------:R-:W-:-:S05]  /*17b0*/  SEL R3, R12, 0x63400000, !P0 ;  /* 0x634000000c037807 */ /* 0x000fca0004000000 */
[----:B------:R-:W-:Y:S01]  /*17c0*/  IMAD.IADD R3, R8, 0x1, -R3 ;  /* 0x0000000108037824 */ /* 0x000fe200078e0a03 */
[----:B------:R-:W-:-:S03]  /*17d0*/  MOV R8, RZ ;  /* 0x000000ff00087202 */ /* 0x000fc60000000f00 */
[----:B------:R-:W-:-:S06]  /*17e0*/  VIADD R9, R3, 0x7fe00000 ;  /* 0x7fe0000003097836 */ /* 0x000fcc0000000000 */
[----:B------:R-:W-:-:S10]  /*17f0*/  DMUL R12, R14, R8 ;  /* 0x000000080e0c7228 */ /* 0x000fd40000000000 */
[----:B------:R-:W-:-:S13]  /*1800*/  FSETP.GTU.AND P0, PT, |R13|, 1.469367938527859385e-39, PT ;  /* 0x001000000d00780b */ /* 0x000fda0003f0c200 */
[----:B------:R-:W-:Y:S05]  /*1810*/  @P0 BRA `(.L_x_20) ;  /* 0x0000000000940947 */ /* 0x000fea0003800000 */
[----:B------:R-:W-:Y:S01]  /*1820*/  DFMA R4, R14, -R4, R10 ;  /* 0x800000040e04722b */ /* 0x000fe2000000000a */
[----:B------:R-:W-:-:S09]  /*1830*/  IMAD.MOV.U32 R8, RZ, RZ, RZ ;  /* 0x000000ffff087224 */ /* 0x000fd200078e00ff */
[C---:B------:R-:W-:Y:S02]  /*1840*/  FSETP.NEU.AND P0, PT, R5.reuse, RZ, PT ;  /* 0x000000ff0500720b */ /* 0x040fe40003f0d000 */
[----:B------:R-:W-:-:S04]  /*1850*/  LOP3.LUT R7, R5, 0x80000000, R7, 0x48, !PT ;  /* 0x8000000005077812 */ /* 0x000fc800078e4807 */
[----:B------:R-:W-:-:S07]  /*1860*/  LOP3.LUT R9, R7, R9, RZ, 0xfc, !PT ;  /* 0x0000000907097212 */ /* 0x000fce00078efcff */
[----:B------:R-:W-:Y:S05]  /*1870*/  @!P0 BRA `(.L_x_20) ;  /* 0x00000000007c8947 */ /* 0x000fea0003800000 */
[----:B------:R-:W-:Y:S01]  /*1880*/  IMAD.MOV R5, RZ, RZ, -R3 ;  /* 0x000000ffff057224 */ /* 0x000fe200078e0a03 */
[----:B------:R-:W-:Y:S01]  /*1890*/  DMUL.RP R8, R14, R8 ;  /* 0x000000080e087228 */ /* 0x000fe20000008000 */
[----:B------:R-:W-:Y:S01]  /*18a0*/  IMAD.MOV.U32 R4, RZ, RZ, RZ ;  /* 0x000000ffff047224 */ /* 0x000fe200078e00ff */
[----:B------:R-:W-:-:S05]  /*18b0*/  IADD3 R3, PT, PT, -R3, -0x43300000, RZ ;  /* 0xbcd0000003037810 */ /* 0x000fca0007ffe1ff */
[----:B------:R-:W-:-:S03]  /*18c0*/  DFMA R4, R12, -R4, R14 ;  /* 0x800000040c04722b */ /* 0x000fc6000000000e */
[----:B------:R-:W-:-:S07]  /*18d0*/  LOP3.LUT R7, R9, R7, RZ, 0x3c, !PT ;  /* 0x0000000709077212 */ /* 0x000fce00078e3cff */
[----:B------:R-:W-:-:S04]  /*18e0*/  FSETP.NEU.AND P0, PT, |R5|, R3, PT ;  /* 0x000000030500720b */ /* 0x000fc80003f0d200 */
[----:B------:R-:W-:Y:S02]  /*18f0*/  FSEL R12, R8, R12, !P0 ;  /* 0x0000000c080c7208 */ /* 0x000fe40004000000 */
[----:B------:R-:W-:Y:S01]  /*1900*/  FSEL R13, R7, R13, !P0 ;  /* 0x0000000d070d7208 */ /* 0x000fe20004000000 */
[----:B------:R-:W-:Y:S06]  /*1910*/  BRA `(.L_x_20) ;  /* 0x0000000000547947 */ /* 0x000fec0003800000 */
.L_x_19:
[----:B------:R-:W-:-:S14]  /*1920*/  DSETP.NAN.AND P0, PT, R8, R8, PT ;  /* 0x000000080800722a */ /* 0x000fdc0003f08000 */
[----:B------:R-:W-:Y:S05]  /*1930*/  @P0 BRA `(.L_x_21) ;  /* 0x0000000000440947 */ /* 0x000fea0003800000 */
[----:B------:R-:W-:-:S14]  /*1940*/  DSETP.NAN.AND P0, PT, R6, R6, PT ;  /* 0x000000060600722a */ /* 0x000fdc0003f08000 */
[----:B------:R-:W-:Y:S05]  /*1950*/  @P0 BRA `(.L_x_22) ;  /* 0x0000000000300947 */ /* 0x000fea0003800000 */
[----:B------:R-:W-:Y:S01]  /*1960*/  ISETP.NE.AND P0, PT, R21, R20, PT ;  /* 0x000000141500720c */ /* 0x000fe20003f05270 */
[----:B------:R-:W-:Y:S02]  /*1970*/  IMAD.MOV.U32 R12, RZ, RZ, 0x0 ;  /* 0x00000000ff0c7424 */ /* 0x000fe400078e00ff */
[----:B------:R-:W-:-:S10]  /*1980*/  IMAD.MOV.U32 R13, RZ, RZ, -0x80000 ;  /* 0xfff80000ff0d7424 */ /* 0x000fd400078e00ff */
[----:B------:R-:W-:Y:S05]  /*1990*/  @!P0 BRA `(.L_x_20) ;  /* 0x0000000000348947 */ /* 0x000fea0003800000 */
[----:B------:R-:W-:Y:S02]  /*19a0*/  ISETP.NE.AND P0, PT, R21, 0x7ff00000, PT ;  /* 0x7ff000001500780c */ /* 0x000fe40003f05270 */
[----:B------:R-:W-:Y:S02]  /*19b0*/  LOP3.LUT R13, R9, 0x80000000, R7, 0x48, !PT ;  /* 0x80000000090d7812 */ /* 0x000fe400078e4807 */
[----:B------:R-:W-:-:S13]  /*19c0*/  ISETP.EQ.OR P0, PT, R20, RZ, !P0 ;  /* 0x000000ff1400720c */ /* 0x000fda0004702670 */
[----:B------:R-:W-:Y:S01]  /*19d0*/  @P0 LOP3.LUT R3, R13, 0x7ff00000, RZ, 0xfc, !PT ;  /* 0x7ff000000d030812 */ /* 0x000fe200078efcff */
[----:B------:R-:W-:Y:S01]  /*19e0*/  @!P0 IMAD.MOV.U32 R12, RZ, RZ, RZ ;  /* 0x000000ffff0c8224 */ /* 0x000fe200078e00ff */
[----:B------:R-:W-:-:S03]  /*19f0*/  @P0 MOV R12, RZ ;  /* 0x000000ff000c0202 */ /* 0x000fc60000000f00 */
[----:B------:R-:W-:Y:S01]  /*1a00*/  @P0 IMAD.MOV.U32 R13, RZ, RZ, R3 ;  /* 0x000000ffff0d0224 */ /* 0x000fe200078e0003 */
[----:B------:R-:W-:Y:S06]  /*1a10*/  BRA `(.L_x_20) ;  /* 0x0000000000147947 */ /* 0x000fec0003800000 */
.L_x_22:
[----:B------:R-:W-:Y:S01]  /*1a20*/  LOP3.LUT R13, R7, 0x80000, RZ, 0xfc, !PT ;  /* 0x00080000070d7812 */ /* 0x000fe200078efcff */
[----:B------:R-:W-:Y:S01]  /*1a30*/  IMAD.MOV.U32 R12, RZ, RZ, R6 ;  /* 0x000000ffff0c7224 */ /* 0x000fe200078e0006 */
[----:B------:R-:W-:Y:S06]  /*1a40*/  BRA `(.L_x_20) ;  /* 0x0000000000087947 */ /* 0x000fec0003800000 */
.L_x_21:
[----:B------:R-:W-:Y:S01]  /*1a50*/  LOP3.LUT R13, R9, 0x80000, RZ, 0xfc, !PT ;  /* 0x00080000090d7812 */ /* 0x000fe200078efcff */
[----:B------:R-:W-:-:S07]  /*1a60*/  IMAD.MOV.U32 R12, RZ, RZ, R8 ;  /* 0x000000ffff0c7224 */ /* 0x000fce00078e0008 */
.L_x_20:
[----:B------:R-:W-:Y:S05]  /*1a70*/  BSYNC.RECONVERGENT B1 ;  /* 0x0000000000017941 */ /* 0x000fea0003800200 */
.L_x_18:
[----:B------:R-:W-:Y:S02]  /*1a80*/  IMAD.MOV.U32 R4, RZ, RZ, R0 ;  /* 0x000000ffff047224 */ /* 0x000fe400078e0000 */
[----:B------:R-:W-:-:S04]  /*1a90*/  IMAD.MOV.U32 R5, RZ, RZ, 0x0 ;  /* 0x00000000ff057424 */ /* 0x000fc800078e00ff */
[----:B------:R-:W-:Y:S05]  /*1aa0*/  RET.REL.NODEC R4 `(_Z15jacobiOptimizedPdS_S_S_ii) ;  /* 0xffffffe404547950 */ /* 0x000fea0003c3ffff */
.L_x_23:
[----:B------:R-:W-:-:S00]  /*1ab0*/  BRA `(.L_x_23) ;  /* 0xfffffffc00fc7947 */ /* 0x000fc0000383ffff */
[----:B------:R-:W-:-:S00]  /*1ac0*/  NOP ;  /* 0x0000000000007918 */ /* 0x000fc00000000000 */
        /* <DEDUP_REMOVED lines=11> */
.L_x_44:


//--------------------- .text._Z6jacobiPfS_S_S_ii --------------------------
	.section	.text._Z6jacobiPfS_S_S_ii,"ax",@progbits
	.align	128
        .global         _Z6jacobiPfS_S_S_ii
        .type           _Z6jacobiPfS_S_S_ii,@function
        .size           _Z6jacobiPfS_S_S_ii,(.L_x_45 - _Z6jacobiPfS_S_S_ii)
        .other          _Z6jacobiPfS_S_S_ii,@"STO_CUDA_ENTRY STV_DEFAULT"
_Z6jacobiPfS_S_S_ii:
.text._Z6jacobiPfS_S_S_ii:
[----:B------:R-:W-:Y:S01]  /*0000*/  LDC R1, c[0x0][0x37c] ;  /* 0x0000df00ff017b82 */ /* 0x000fe20000000800 */
[----:B------:R-:W0:Y:S01]  /*0010*/  LDCU UR4, c[0x0][0x3a4] ;  /* 0x00007480ff0477ac */ /* 0x000e220008000800 */
[----:B------:R-:W1:Y:S01]  /*0020*/  S2R R2, SR_TID.X ;  /* 0x0000000000027919 */ /* 0x000e620000002100 */
[----:B------:R-:W-:Y:S01]  /*0030*/  IMAD.MOV.U32 R0, RZ, RZ, RZ ;  /* 0x000000ffff007224 */ /* 0x000fe200078e00ff */
[----:B------:R-:W2:Y:S01]  /*0040*/  LDCU.64 UR10, c[0x0][0x358] ;  /* 0x00006b00ff0a77ac */ /* 0x000ea20008000a00 */
[----:B0-----:R-:W-:-:S09]  /*0050*/  UISETP.GE.AND UP0, UPT, UR4, 0x1, UPT ;  /* 0x000000010400788c */ /* 0x001fd2000bf06270 */
[----:B--2---:R-:W-:Y:S05]  /*0060*/  BRA.U !UP0, `(.L_x_24) ;  /* 0x0000000908507547 */ /* 0x004fea000b800000 */
[----:B------:R-:W-:Y:S02]  /*0070*/  UISETP.GE.U32.AND UP1, UPT, UR4, 0x8, UPT ;  /* 0x000000080400788c */ /* 0x000fe4000bf26070 */
[----:B-1----:R-:W-:Y:S01]  /*0080*/  IMAD R3, R2, UR4, RZ ;  /* 0x0000000402037c24 */ /* 0x002fe2000f8e02ff */
[----:B------:R-:W-:Y:S01]  /*0090*/  ULOP3.LUT UR8, UR4, 0x7, URZ, 0xc0, !UPT ;  /* 0x0000000704087892 */ /* 0x000fe2000f8ec0ff */
[----:B------:R-:W-:Y:S02]  /*00a0*/  IMAD.MOV.U32 R0, RZ, RZ, RZ ;  /* 0x000000ffff007224 */ /* 0x000fe400078e00ff */
[----:B------:R-:W-:Y:S01]  /*00b0*/  IMAD.MOV.U32 R4, RZ, RZ, RZ ;  /* 0x000000ffff047224 */ /* 0x000fe200078e00ff */
[----:B------:R-:W-:Y:S02]  /*00c0*/  UISETP.NE.AND UP0, UPT, UR8, URZ, UPT ;  /* 0x000000ff0800728c */ /* 0x000fe4000bf05270 */
[----:B------:R-:W-:Y:S09]  /*00d0*/  BRA.U !UP1, `(.L_x_25) ;  /* 0x0000000509107547 */ /* 0x000ff2000b800000 */
[----:B------:R-:W0:Y:S01]  /*00e0*/  LDC.64 R4, c[0x0][0x388] ;  /* 0x0000e200ff047b82 */ /* 0x000e220000000a00 */
[----:B------:R-:W1:Y:S01]  /*00f0*/  LDCU.64 UR6, c[0x0][0x390] ;  /* 0x00007200ff0677ac */ /* 0x000e620008000a00 */
[----:B------:R-:W-:Y:S01]  /*0100*/  IADD3 R22, PT, PT, -R2, RZ, RZ ;  /* 0x000000ff02167210 */ /* 0x000fe20007ffe1ff */
[----:B------:R-:W-:Y:S01]  /*0110*/  IMAD.MOV.U32 R0, RZ, RZ, RZ ;  /* 0x000000ffff007224 */ /* 0x000fe200078e00ff */
[----:B------:R-:W-:Y:S02]  /*0120*/  ULOP3.LUT UR4, UR4, 0x7ffffff8, URZ, 0xc0, !UPT ;  /* 0x7ffffff804047892 */ /* 0x000fe4000f8ec0ff */
[----:B-1----:R-:W-:-:S04]  /*0130*/  UIADD3 UR5, UP1, UPT, UR6, 0x10, URZ ;  /* 0x0000001006057890 */ /* 0x002fc8000ff3e0ff */
[----:B------:R-:W-:Y:S01]  /*0140*/  UIADD3.X UR6, UPT, UPT, URZ, UR7, URZ, UP1, !UPT ;  /* 0x00000007ff067290 */ /* 0x000fe20008ffe4ff */
[----:B0-----:R-:W-:-:S04]  /*0150*/  IMAD.WIDE.U32 R4, R3, 0x4, R4 ;  /* 0x0000000403047825 */ /* 0x001fc800078e0004 */
[----:B------:R-:W-:Y:S01]  /*0160*/  IMAD.U32 R10, RZ, RZ, UR5 ;  /* 0x00000005ff0a7e24 */ /* 0x000fe2000f8e00ff */
[----:B------:R-:W-:Y:S01]  /*0170*/  IADD3 R12, P0, PT, R4, 0x10, RZ ;  /* 0x00000010040c7810 */ /* 0x000fe20007f1e0ff */
[----:B------:R-:W-:Y:S01]  /*0180*/  IMAD.U32 R4, RZ, RZ, UR4 ;  /* 0x00000004ff047e24 */ /* 0x000fe2000f8e00ff */
[----:B------:R-:W-:Y:S01]  /*0190*/  MOV R7, UR6 ;  /* 0x0000000600077c02 */ /* 0x000fe20008000f00 */
[----:B------:R-:W-:Y:S02]  /*01a0*/  UMOV UR4, URZ ;  /* 0x000000ff00047c82 */ /* 0x000fe40008000000 */
[----:B------:R-:W-:Y:S02]  /*01b0*/  IMAD.X R13, RZ, RZ, R5, P0 ;  /* 0x000000ffff0d7224 */ /* 0x000fe400000e0605 */
[----:B------:R-:W-:-:S07]  /*01c0*/  IMAD.MOV.U32 R5, RZ, RZ, R3 ;  /* 0x000000ffff057224 */ /* 0x000fce00078e0003 */
.L_x_26:
[----:B------:R-:W-:Y:S01]  /*01d0*/  ISETP.NE.AND P6, PT, R22, RZ, PT ;  /* 0x000000ff1600720c */ /* 0x000fe20003fc5270 */
[----:B------:R-:W-:-:S12]  /*01e0*/  IMAD.MOV.U32 R6, RZ, RZ, R10 ;  /* 0x000000ffff067224 */ /* 0x000fd800078e000a */
[----:B------:R-:W0:Y:S01]  /*01f0*/  @P6 LDC.64 R8, c[0x0][0x388] ;  /* 0x0000e200ff086b82 */ /* 0x000e220000000a00 */
[----:B------:R-:W2:Y:S01]  /*0200*/  @P6 LDG.E R10, desc[UR10][R6.64+-0x10] ;  /* 0xfffff00a060a6981 */ /* 0x000ea2000c1e1900 */
[----:B0-----:R-:W-:-:S05]  /*0210*/  @P6 IMAD.WIDE.U32 R8, R5, 0x4, R8 ;  /* 0x0000000405086825 */ /* 0x001fca00078e0008 */
[----:B------:R0:W2:Y:S01]  /*0220*/  @P6 LDG.E R11, desc[UR10][R8.64] ;  /* 0x0000000a080b6981 */ /* 0x0000a2000c1e1900 */
[----:B------:R-:W-:Y:S02]  /*0230*/  UIADD3 UR5, UPT, UPT, UR4, 0x1, URZ ;  /* 0x0000000104057890 */ /* 0x000fe4000fffe0ff */
[----:B------:R-:W-:-:S04]  /*0240*/  UIADD3 UR6, UPT, UPT, UR4, 0x2, URZ ;  /* 0x0000000204067890 */ /* 0x000fc8000fffe0ff */
[C---:B------:R-:W-:Y:S01]  /*0250*/  ISETP.NE.AND P0, PT, R2.reuse, UR5, PT ;  /* 0x0000000502007c0c */ /* 0x040fe2000bf05270 */
[----:B------:R-:W-:Y:S01]  /*0260*/  UIADD3 UR5, UPT, UPT, UR4, 0x3, URZ ;  /* 0x0000000304057890 */ /* 0x000fe2000fffe0ff */
[C---:B------:R-:W-:Y:S01]  /*0270*/  ISETP.NE.AND P1, PT, R2.reuse, UR6, PT ;  /* 0x0000000602007c0c */ /* 0x040fe2000bf25270 */
[----:B------:R-:W-:Y:S01]  /*0280*/  UIADD3 UR6, UPT, UPT, UR4, 0x4, URZ ;  /* 0x0000000404067890 */ /* 0x000fe2000fffe0ff */
[----:B0-----:R-:W-:Y:S02]  /*0290*/  IMAD.MOV.U32 R8, RZ, RZ, R12 ;  /* 0x000000ffff087224 */ /* 0x001fe400078e000c */
[----:B------:R-:W-:Y:S01]  /*02a0*/  IMAD.MOV.U32 R9, RZ, RZ, R13 ;  /* 0x000000ffff097224 */ /* 0x000fe200078e000d */
[C---:B------:R-:W-:Y:S01]  /*02b0*/  ISETP.NE.AND P2, PT, R2.reuse, UR5, PT ;  /* 0x0000000502007c0c */ /* 0x040fe2000bf45270 */
[----:B------:R-:W-:Y:S01]  /*02c0*/  UIADD3 UR5, UPT, UPT, UR4, 0x5, URZ ;  /* 0x0000000504057890 */ /* 0x000fe2000fffe0ff */
[----:B------:R-:W-:Y:S01]  /*02d0*/  ISETP.NE.AND P3, PT, R2, UR6, PT ;  /* 0x0000000602007c0c */ /* 0x000fe2000bf65270 */
[----:B------:R-:W-:-:S03]  /*02e0*/  UIADD3 UR7, UPT, UPT, UR4, 0x6, URZ ;  /* 0x0000000604077890 */ /* 0x000fc6000fffe0ff */
[----:B------:R-:W3:Y:S01]  /*02f0*/  @P0 LDG.E R13, desc[UR10][R8.64+-0xc] ;  /* 0xfffff40a080d0981 */ /* 0x000ee2000c1e1900 */
[----:B------:R-:W-:-:S03]  /*0300*/  ISETP.NE.AND P4, PT, R2, UR5, PT ;  /* 0x0000000502007c0c */ /* 0x000fc6000bf85270 */
[----:B------:R-:W3:Y:S01]  /*0310*/  @P0 LDG.E R12, desc[UR10][R6.64+-0xc] ;  /* 0xfffff40a060c0981 */ /* 0x000ee2000c1e1900 */
[----:B------:R-:W-:-:S03]  /*0320*/  UIADD3 UR5, UPT, UPT, UR4, 0x7, URZ ;  /* 0x0000000704057890 */ /* 0x000fc6000fffe0ff */
[----:B------:R-:W4:Y:S01]  /*0330*/  @P1 LDG.E R15, desc[UR10][R8.64+-0x8] ;  /* 0xfffff80a080f1981 */ /* 0x000f22000c1e1900 */
[----:B------:R-:W-:-:S03]  /*0340*/  ISETP.NE.AND P5, PT, R2, UR7, PT ;  /* 0x0000000702007c0c */ /* 0x000fc6000bfa5270 */
[----:B------:R-:W4:Y:S04]  /*0350*/  @P1 LDG.E R14, desc[UR10][R6.64+-0x8] ;  /* 0xfffff80a060e1981 */ /* 0x000f28000c1e1900 */
[----:B------:R-:W5:Y:S04]  /*0360*/  @P2 LDG.E R17, desc[UR10][R8.64+-0x4] ;  /* 0xfffffc0a08112981 */ /* 0x000f68000c1e1900 */
[----:B------:R-:W5:Y:S04]  /*0370*/  @P2 LDG.E R16, desc[UR10][R6.64+-0x4] ;  /* 0xfffffc0a06102981 */ /* 0x000f68000c1e1900 */
[----:B------:R-:W5:Y:S04]  /*0380*/  @P4 LDG.E R19, desc[UR10][R8.64+0x4] ;  /* 0x0000040a08134981 */ /* 0x000f68000c1e1900 */
[----:B------:R-:W5:Y:S04]  /*0390*/  @P4 LDG.E R18, desc[UR10][R6.64+0x4] ;  /* 0x0000040a06124981 */ /* 0x000f68000c1e1900 */
[----:B------:R-:W5:Y:S04]  /*03a0*/  @P5 LDG.E R21, desc[UR10][R8.64+0x8] ;  /* 0x0000080a08155981 */ /* 0x000f68000c1e1900 */
[----:B------:R-:W5:Y:S01]  /*03b0*/  @P5 LDG.E R20, desc[UR10][R6.64+0x8] ;  /* 0x0000080a06145981 */ /* 0x000f62000c1e1900 */
[----:B--2---:R-:W-:Y:S01]  /*03c0*/  @P6 FFMA R0, R11, R10, R0 ;  /* 0x0000000a0b006223 */ /* 0x004fe20000000000 */
[----:B------:R-:W-:-:S02]  /*03d0*/  ISETP.NE.AND P6, PT, R2, UR5, PT ;  /* 0x0000000502007c0c */ /* 0x000fc4000bfc5270 */
[----:B------:R-:W2:Y:S04]  /*03e0*/  @P3 LDG.E R11, desc[UR10][R8.64] ;  /* 0x0000000a080b3981 */ /* 0x000ea8000c1e1900 */
[----:B------:R-:W2:Y:S07]  /*03f0*/  @P3 LDG.E R10, desc[UR10][R6.64] ;  /* 0x0000000a060a3981 */ /* 0x000eae000c1e1900 */
[----:B------:R-:W2:Y:S04]  /*0400*/  @P6 LDG.E R23, desc[UR10][R8.64+0xc] ;  /* 0x00000c0a08176981 */ /* 0x000ea8000c1e1900 */
[----:B------:R0:W2:Y:S01]  /*0410*/  @P6 LDG.E R24, desc[UR10][R6.64+0xc] ;  /* 0x00000c0a06186981 */ /* 0x0000a2000c1e1900 */
[----:B------:R-:W-:Y:S01]  /*0420*/  UIADD3 UR4, UPT, UPT, UR4, 0x8, URZ ;  /* 0x0000000804047890 */ /* 0x000fe2000fffe0ff */
[----:B---3--:R-:W-:-:S05]  /*0430*/  @P0 FFMA R0, R13, R12, R0 ;  /* 0x0000000c0d000223 */ /* 0x008fca0000000000 */
[----:B------:R-:W-:Y:S01]  /*0440*/  ISETP.NE.AND P0, PT, R4, UR4, PT ;  /* 0x0000000404007c0c */ /* 0x000fe2000bf05270 */
[----:B----4-:R-:W-:-:S04]  /*0450*/  @P1 FFMA R0, R15, R14, R0 ;  /* 0x0000000e0f001223 */ /* 0x010fc80000000000 */
[----:B-----5:R-:W-:Y:S01]  /*0460*/  @P2 FFMA R0, R17, R16, R0 ;  /* 0x0000001011002223 */ /* 0x020fe20000000000 */
[----:B------:R-:W-:Y:S01]  /*0470*/  IADD3 R12, P2, PT, R8, 0x20, RZ ;  /* 0x00000020080c7810 */ /* 0x000fe20007f5e0ff */
[----:B------:R-:W-:Y:S02]  /*0480*/  VIADD R22, R22, 0x8 ;  /* 0x0000000816167836 */ /* 0x000fe40000000000 */
[----:B------:R-:W-:Y:S01]  /*0490*/  VIADD R5, R5, 0x8 ;  /* 0x0000000805057836 */ /* 0x000fe20000000000 */
[----:B------:R-:W-:Y:S01]  /*04a0*/  IADD3.X R13, PT, PT, RZ, R9, RZ, P2, !PT ;  /* 0x00000009ff0d7210 */ /* 0x000fe200017fe4ff */
[----:B--2---:R-:W-:Y:S01]  /*04b0*/  @P3 FFMA R0, R11, R10, R0 ;  /* 0x0000000a0b003223 */ /* 0x004fe20000000000 */
[----:B------:R-:W-:-:S03]  /*04c0*/  IADD3 R10, P1, PT, R6, 0x20, RZ ;  /* 0x00000020060a7810 */ /* 0x000fc60007f3e0ff */
[----:B------:R-:W-:-:S04]  /*04d0*/  @P4 FFMA R0, R19, R18, R0 ;  /* 0x0000001213004223 */ /* 0x000fc80000000000 */
[----:B------:R-:W-:Y:S01]  /*04e0*/  @P5 FFMA R0, R21, R20, R0 ;  /* 0x0000001415005223 */ /* 0x000fe20000000000 */
[----:B0-----:R-:W-:-:S03]  /*04f0*/  IMAD.X R7, RZ, RZ, R7, P1 ;  /* 0x000000ffff077224 */ /* 0x001fc600008e0607 */
[----:B------:R-:W-:Y:S01]  /*0500*/  @P6 FFMA R0, R23, R24, R0 ;  /* 0x0000001817006223 */ /* 0x000fe20000000000 */
[----:B------:R-:W-:Y:S06]  /*0510*/  @P0 BRA `(.L_x_26) ;  /* 0xfffffffc002c0947 */ /* 0x000fec000383ffff */
.L_x_25:
[----:B------:R-:W-:Y:S05]  /*0520*/  BRA.U !UP0, `(.L_x_24) ;  /* 0x0000000508207547 */ /* 0x000fea000b800000 */
[----:B------:R-:W0:Y:S01]  /*0530*/  LDC R5, c[0x0][0x3a4] ;  /* 0x0000e900ff057b82 */ /* 0x000e220000000800 */
[----:B------:R-:W-:Y:S01]  /*0540*/  UISETP.GE.U32.AND UP0, UPT, UR8, 0x4, UPT ;  /* 0x000000040800788c */ /* 0x000fe2000bf06070 */
[----:B0-----:R-:W-:-:S04]  /*0550*/  LOP3.LUT R19, R5, 0x3, RZ, 0xc0, !PT ;  /* 0x0000000305137812 */ /* 0x001fc800078ec0ff */
[----:B------:R-:W-:-:S04]  /*0560*/  ISETP.NE.AND P4, PT, R19, RZ, PT ;  /* 0x000000ff1300720c */ /* 0x000fc80003f85270 */
[----:B------:R-:W-:Y:S09]  /*0570*/  BRA.U !UP0, `(.L_x_27) ;  /* 0x0000000108787547 */ /* 0x000ff2000b800000 */
[-C--:B------:R-:W-:Y:S01]  /*0580*/  ISETP.NE.AND P0, PT, R2, R4.reuse, PT ;  /* 0x000000040200720c */ /* 0x080fe20003f05270 */
[----:B------:R-:W0:Y:S01]  /*0590*/  LDC.64 R8, c[0x0][0x390] ;  /* 0x0000e400ff087b82 */ /* 0x000e220000000a00 */
[----:B------:R-:W1:Y:S01]  /*05a0*/  LDCU.64 UR4, c[0x0][0x388] ;  /* 0x00007100ff0477ac */ /* 0x000e620008000a00 */
[C---:B------:R-:W-:Y:S01]  /*05b0*/  VIADD R13, R4.reuse, 0x1 ;  /* 0x00000001040d7836 */ /* 0x040fe20000000000 */
[----:B------:R-:W-:Y:S01]  /*05c0*/  IADD3 R12, P3, PT, R3, R4, RZ ;  /* 0x00000004030c7210 */ /* 0x000fe20007f7e0ff */
[----:B------:R-:W-:-:S03]  /*05d0*/  VIADD R15, R4, 0x2 ;  /* 0x00000002040f7836 */ /* 0x000fc60000000000 */
[C---:B------:R-:W-:Y:S01]  /*05e0*/  ISETP.NE.AND P1, PT, R2.reuse, R13, PT ;  /* 0x0000000d0200720c */ /* 0x040fe20003f25270 */
[----:B------:R-:W-:Y:S01]  /*05f0*/  IMAD.X R13, RZ, RZ, RZ, P3 ;  /* 0x000000ffff0d7224 */ /* 0x000fe200018e06ff */
[----:B------:R-:W-:-:S03]  /*0600*/  ISETP.NE.AND P2, PT, R2, R15, PT ;  /* 0x0000000f0200720c */ /* 0x000fc60003f45270 */
[----:B------:R-:W2:Y:S01]  /*0610*/  @P0 LDC.64 R10, c[0x0][0x388] ;  /* 0x0000e200ff0a0b82 */ /* 0x000ea20000000a00 */
[----:B------:R-:W-:Y:S02]  /*0620*/  @P0 IADD3 R7, PT, PT, R3, R4, RZ ;  /* 0x0000000403070210 */ /* 0x000fe40007ffe0ff */
[----:B-1----:R-:W-:Y:S01]  /*0630*/  LEA R6, P5, R12, UR4, 0x2 ;  /* 0x000000040c067c11 */ /* 0x002fe2000f8a10ff */
[----:B0-----:R-:W-:-:S05]  /*0640*/  IMAD.WIDE.U32 R8, R4, 0x4, R8 ;  /* 0x0000000404087825 */ /* 0x001fca00078e0008 */
[----:B------:R-:W3:Y:S04]  /*0650*/  @P1 LDG.E R14, desc[UR10][R8.64+0x4] ;  /* 0x0000040a080e1981 */ /* 0x000ee8000c1e1900 */
[----:B------:R-:W4:Y:S01]  /*0660*/  @P2 LDG.E R16, desc[UR10][R8.64+0x8] ;  /* 0x0000080a08102981 */ /* 0x000f22000c1e1900 */
[----:B--2---:R-:W-:-:S04]  /*0670*/  @P0 IMAD.WIDE.U32 R10, R7, 0x4, R10 ;  /* 0x00000004070a0825 */ /* 0x004fc800078e000a */
[----:B------:R-:W-:Y:S02]  /*0680*/  VIADD R7, R4, 0x3 ;  /* 0x0000000304077836 */ /* 0x000fe40000000000 */
[----:B------:R-:W2:Y:S03]  /*0690*/  @P0 LDG.E R11, desc[UR10][R10.64] ;  /* 0x0000000a0a0b0981 */ /* 0x000ea6000c1e1900 */
[----:B------:R-:W-:Y:S02]  /*06a0*/  ISETP.NE.AND P3, PT, R2, R7, PT ;  /* 0x000000070200720c */ /* 0x000fe40003f65270 */
[----:B------:R-:W-:Y:S02]  /*06b0*/  LEA.HI.X R7, R12, UR5, R13, 0x2, P5 ;  /* 0x000000050c077c11 */ /* 0x000fe4000a8f140d */
[----:B------:R-:W2:Y:S04]  /*06c0*/  @P0 LDG.E R12, desc[UR10][R8.64] ;  /* 0x0000000a080c0981 */ /* 0x000ea8000c1e1900 */
[----:B------:R-:W3:Y:S04]  /*06d0*/  @P1 LDG.E R13, desc[UR10][R6.64+0x4] ;  /* 0x0000040a060d1981 */ /* 0x000ee8000c1e1900 */
[----:B------:R-:W4:Y:S04]  /*06e0*/  @P2 LDG.E R15, desc[UR10][R6.64+0x8] ;  /* 0x0000080a060f2981 */ /* 0x000f28000c1e1900 */
[----:B------:R-:W5:Y:S04]  /*06f0*/  @P3 LDG.E R17, desc[UR10][R6.64+0xc] ;  /* 0x00000c0a06113981 */ /* 0x000f68000c1e1900 */
[----:B------:R-:W5:Y:S01]  /*0700*/  @P3 LDG.E R18, desc[UR10][R8.64+0xc] ;  /* 0x00000c0a08123981 */ /* 0x000f62000c1e1900 */
[----:B------:R-:W-:-:S02]  /*0710*/  VIADD R4, R4, 0x4 ;  /* 0x0000000404047836 */ /* 0x000fc40000000000 */
[----:B--2---:R-:W-:-:S04]  /*0720*/  @P0 FFMA R0, R11, R12, R0 ;  /* 0x0000000c0b000223 */ /* 0x004fc80000000000 */
[----:B---3--:R-:W-:-:S04]  /*0730*/  @P1 FFMA R0, R13, R14, R0 ;  /* 0x0000000e0d001223 */ /* 0x008fc80000000000 */
[----:B----4-:R-:W-:-:S04]  /*0740*/  @P2 FFMA R0, R15, R16, R0 ;  /* 0x000000100f002223 */ /* 0x010fc80000000000 */
[----:B-----5:R-:W-:-:S07]  /*0750*/  @P3 FFMA R0, R17, R18, R0 ;  /* 0x0000001211003223 */ /* 0x020fce0000000000 */
.L_x_27:
[----:B------:R-:W-:Y:S05]  /*0760*/  @!P4 BRA `(.L_x_24) ;  /* 0x000000000090c947 */ /* 0x000fea0003800000 */
[----:B------:R-:W-:Y:S02]  /*0770*/  ISETP.NE.AND P0, PT, R19, 0x1, PT ;  /* 0x000000011300780c */ /* 0x000fe40003f05270 */
[----:B------:R-:W-:-:S11]  /*0780*/  LOP3.LUT R13, R5, 0x1, RZ, 0xc0, !PT ;  /* 0x00000001050d7812 */ /* 0x000fd600078ec0ff */
[----:B------:R-:W-:Y:S05]  /*0790*/  @!P0 BRA `(.L_x_28) ;  /* 0x0000000000508947 */ /* 0x000fea0003800000 */
[----:B------:R-:W-:Y:S01]  /*07a0*/  VIADD R5, R4, 0x1 ;  /* 0x0000000104057836 */ /* 0x000fe20000000000 */
[C---:B------:R-:W-:Y:S01]  /*07b0*/  ISETP.NE.AND P1, PT, R2.reuse, R4, PT ;  /* 0x000000040200720c */ /* 0x040fe20003f25270 */
[----:B------:R-:W0:Y:S03]  /*07c0*/  LDC.64 R6, c[0x0][0x390] ;  /* 0x0000e400ff067b82 */ /* 0x000e260000000a00 */
[----:B------:R-:W-:-:S09]  /*07d0*/  ISETP.NE.AND P2, PT, R2, R5, PT ;  /* 0x000000050200720c */ /* 0x000fd20003f45270 */
[----:B------:R-:W1:Y:S01]  /*07e0*/  @P1 LDC.64 R10, c[0x0][0x388] ;  /* 0x0000e200ff0a1b82 */ /* 0x000e620000000a00 */
[----:B------:R-:W-:-:S03]  /*07f0*/  @P1 IADD3 R9, PT, PT, R3, R4, RZ ;  /* 0x0000000403091210 */ /* 0x000fc60007ffe0ff */
[----:B------:R-:W-:-:S04]  /*0800*/  @P2 IADD3 R5, P0, PT, R3, R4, RZ ;  /* 0x0000000403052210 */ /* 0x000fc80007f1e0ff */
[----:B------:R-:W2:Y:S01]  /*0810*/  @P2 LDC.64 R14, c[0x0][0x388] ;  /* 0x0000e200ff0e2b82 */ /* 0x000ea20000000a00 */
[----:B------:R-:W-:Y:S02]  /*0820*/  @P2 IMAD.X R12, RZ, RZ, RZ, P0 ;  /* 0x000000ffff0c2224 */ /* 0x000fe400000e06ff */
[----:B0-----:R-:W-:-:S04]  /*0830*/  IMAD.WIDE.U32 R6, R4, 0x4, R6 ;  /* 0x0000000404067825 */ /* 0x001fc800078e0006 */
[----:B-1----:R-:W-:-:S06]  /*0840*/  @P1 IMAD.WIDE.U32 R10, R9, 0x4, R10 ;  /* 0x00000004090a1825 */ /* 0x002fcc00078e000a */
[----:B------:R-:W3:Y:S01]  /*0850*/  @P1 LDG.E R11, desc[UR10][R10.64] ;  /* 0x0000000a0a0b1981 */ /* 0x000ee2000c1e1900 */
[----:B--2---:R-:W-:-:S04]  /*0860*/  @P2 LEA R8, P0, R5, R14, 0x2 ;  /* 0x0000000e05082211 */ /* 0x004fc800078010ff */
[----:B------:R-:W-:Y:S02]  /*0870*/  @P2 LEA.HI.X R9, R5, R15, R12, 0x2, P0 ;  /* 0x0000000f05092211 */ /* 0x000fe400000f140c */
[----:B------:R-:W3:Y:S04]  /*0880*/  @P1 LDG.E R5, desc[UR10][R6.64] ;  /* 0x0000000a06051981 */ /* 0x000ee8000c1e1900 */
[----:B------:R-:W2:Y:S04]  /*0890*/  @P2 LDG.E R9, desc[UR10][R8.64+0x4] ;  /* 0x0000040a08092981 */ /* 0x000ea8000c1e1900 */
[----:B------:R-:W2:Y:S01]  /*08a0*/  @P2 LDG.E R12, desc[UR10][R6.64+0x4] ;  /* 0x0000040a060c2981 */ /* 0x000ea2000c1e1900 */
[----:B------:R-:W-:-:S02]  /*08b0*/  VIADD R4, R4, 0x2 ;  /* 0x0000000204047836 */ /* 0x000fc40000000000 */
[----:B---3--:R-:W-:-:S04]  /*08c0*/  @P1 FFMA R0, R11, R5, R0 ;  /* 0x000000050b001223 */ /* 0x008fc80000000000 */
[----:B--2---:R-:W-:-:S07]  /*08d0*/  @P2 FFMA R0, R9, R12, R0 ;  /* 0x0000000c09002223 */ /* 0x004fce0000000000 */
.L_x_28:
[----:B------:R-:W-:Y:S01]  /*08e0*/  ISETP.NE.AND P0, PT, R2, R4, PT ;  /* 0x000000040200720c */ /* 0x000fe20003f05270 */
[----:B------:R-:W-:Y:S03]  /*08f0*/  BSSY.RECONVERGENT B0, `(.L_x_24) ;  /* 0x000000b000007945 */ /* 0x000fe60003800200 */
[----:B------:R-:W-:-:S13]  /*0900*/  ISETP.NE.U32.OR P0, PT, R13, 0x1, !P0 ;  /* 0x000000010d00780c */ /* 0x000fda0004705470 */
[----:B------:R-:W-:Y:S05]  /*0910*/  @P0 BRA `(.L_x_29) ;  /* 0x0000000000200947 */ /* 0x000fea0003800000 */
[----:B------:R-:W0:Y:S01]  /*0920*/  LDC.64 R6, c[0x0][0x388] ;  /* 0x0000e200ff067b82 */ /* 0x000e220000000a00 */
[----:B------:R-:W-:-:S07]  /*0930*/  IMAD.IADD R3, R3, 0x1, R4 ;  /* 0x0000000103037824 */ /* 0x000fce00078e0204 */
[----:B------:R-:W1:Y:S01]  /*0940*/  LDC.64 R8, c[0x0][0x390] ;  /* 0x0000e400ff087b82 */ /* 0x000e620000000a00 */
[----:B0-----:R-:W-:-:S06]  /*0950*/  IMAD.WIDE.U32 R6, R3, 0x4, R6 ;  /* 0x0000000403067825 */ /* 0x001fcc00078e0006 */
[----:B------:R-:W2:Y:S01]  /*0960*/  LDG.E R7, desc[UR10][R6.64] ;  /* 0x0000000a06077981 */ /* 0x000ea2000c1e1900 */
[----:B-1----:R-:W-:-:S06]  /*0970*/  IMAD.WIDE.U32 R4, R4, 0x4, R8 ;  /* 0x0000000404047825 */ /* 0x002fcc00078e0008 */
[----:B------:R-:W2:Y:S02]  /*0980*/  LDG.E R4, desc[UR10][R4.64] ;  /* 0x0000000a04047981 */ /* 0x000ea4000c1e1900 */
[----:B--2---:R-:W-:-:S07]  /*0990*/  FFMA R0, R7, R4, R0 ;  /* 0x0000000407007223 */ /* 0x004fce0000000000 */
.L_x_29:
[----:B------:R-:W-:Y:S05]  /*09a0*/  BSYNC.RECONVERGENT B0 ;  /* 0x0000000000007941 */ /* 0x000fea0003800200 */
.L_x_24:
[----:B------:R-:W0:Y:S01]  /*09b0*/  LDC.64 R6, c[0x0][0x388] ;  /* 0x0000e200ff067b82 */ /* 0x000e220000000a00 */
[----:B------:R-:W1:Y:S07]  /*09c0*/  LDCU UR4, c[0x0][0x3a4] ;  /* 0x00007480ff0477ac */ /* 0x000e6e0008000800 */
[----:B------:R-:W2:Y:S01]  /*09d0*/  LDC.64 R4, c[0x0][0x398] ;  /* 0x0000e600ff047b82 */ /* 0x000ea20000000a00 */
[----:B-1----:R-:W-:-:S04]  /*09e0*/  IMAD R3, R2, UR4, R2 ;  /* 0x0000000402037c24 */ /* 0x002fc8000f8e0202 */
[----:B0-----:R-:W-:-:S05]  /*09f0*/  IMAD.WIDE R6, R3, 0x4, R6 ;  /* 0x0000000403067825 */ /* 0x001fca00078e0206 */
[----:B------:R-:W3:Y:S01]  /*0a00*/  LDG.E R3, desc[UR10][R6.64] ;  /* 0x0000000a06037981 */ /* 0x000ee2000c1e1900 */
[----:B--2---:R-:W-:-:S06]  /*0a10*/  IMAD.WIDE.U32 R4, R2, 0x4, R4 ;  /* 0x0000000402047825 */ /* 0x004fcc00078e0004 */
[----:B------:R-:W2:Y:S01]  /*0a20*/  LDG.E R5, desc[UR10][R4.64] ;  /* 0x0000000a04057981 */ /* 0x000ea2000c1e1900 */
[----:B------:R-:W-:Y:S01]  /*0a30*/  BSSY.RECONVERGENT B0, `(.L_x_30) ;  /* 0x000000d000007945 */ /* 0x000fe20003800200 */
[----:B---3--:R-:W0:Y:S01]  /*0a40*/  MUFU.RCP R8, R3 ;  /* 0x0000000300087308 */ /* 0x008e220000001000 */
[----:B--2---:R-:W-:-:S07]  /*0a50*/  FADD R0, R5, -R0 ;  /* 0x8000000005007221 */ /* 0x004fce0000000000 */
[----:B------:R-:W1:Y:S01]  /*0a60*/  FCHK P0, R0, R3 ;  /* 0x0000000300007302 */ /* 0x000e620000000000 */
[----:B0-----:R-:W-:-:S04]  /*0a70*/  FFMA R9, -R3, R8, 1 ;  /* 0x3f80000003097423 */ /* 0x001fc80000000108 */
[----:B------:R-:W-:-:S04]  /*0a80*/  FFMA R9, R8, R9, R8 ;  /* 0x0000000908097223 */ /* 0x000fc80000000008 */
[----:B------:R-:W-:-:S04]  /*0a90*/  FFMA R8, R0, R9, RZ ;  /* 0x0000000900087223 */ /* 0x000fc800000000ff */
[----:B------:R-:W-:-:S04]  /*0aa0*/  FFMA R10, -R3, R8, R0 ;  /* 0x00000008030a7223 */ /* 0x000fc80000000100 */
[----:B------:R-:W-:Y:S01]  /*0ab0*/  FFMA R9, R9, R10, R8 ;  /* 0x0000000a09097223 */ /* 0x000fe20000000008 */
[----:B-1----:R-:W-:Y:S06]  /*0ac0*/  @!P0 BRA `(.L_x_31) ;  /* 0x00000000000c8947 */ /* 0x002fec0003800000 */
[----:B------:R-:W-:-:S07]  /*0ad0*/  MOV R4, 0xaf0 ;  /* 0x00000af000047802 */ /* 0x000fce0000000f00 */
[----:B------:R-:W-:Y:S05]  /*0ae0*/  CALL.REL.NOINC `($__internal_1_$__cuda_sm3x_div_rn_noftz_f32_slowpath) ;  /* 0x0000000000187944 */ /* 0x000fea0003c00000 */
[----:B------:R-:W-:-:S07]  /*0af0*/  MOV R9, R0 ;  /* 0x0000000000097202 */ /* 0x000fce0000000f00 */
.L_x_31:
[----:B------:R-:W-:Y:S05]  /*0b00*/  BSYNC.RECONVERGENT B0 ;  /* 0x0000000000007941 */ /* 0x000fea0003800200 */
.L_x_30:
[----:B------:R-:W0:Y:S02]  /*0b10*/  LDC.64 R4, c[0x0][0x380] ;  /* 0x0000e000ff047b82 */ /* 0x000e240000000a00 */
[----:B0-----:R-:W-:-:S05]  /*0b20*/  IMAD.WIDE.U32 R2, R2, 0x4, R4 ;  /* 0x0000000402027825 */ /* 0x001fca00078e0004 */
[----:B------:R-:W-:Y:S01]  /*0b30*/  STG.E desc[UR10][R2.64], R9 ;  /* 0x0000000902007986 */ /* 0x000fe2000c10190a */
[----:B------:R-:W-:Y:S05]  /*0b40*/  EXIT ;  /* 0x000000000000794d */ /* 0x000fea0003800000 */
        .weak           $__internal_1_$__cuda_sm3x_div_rn_noftz_f32_slowpath
        .type           $__internal_1_$__cuda_sm3x_div_rn_noftz_f32_slowpath,@function
        .size           $__internal_1_$__cuda_sm3x_div_rn_noftz_f32_slowpath,(.L_x_45 - $__internal_1_$__cuda_sm3x_div_rn_noftz_f32_slowpath)
$__internal_1_$__cuda_sm3x_div_rn_noftz_f32_slowpath:
[----:B------:R-:W-:Y:S01]  /*0b50*/  SHF.R.U32.HI R6, RZ, 0x17, R3 ;  /* 0x00000017ff067819 */ /* 0x000fe20000011603 */
[----:B------:R-:W-:Y:S01]  /*0b60*/  BSSY.RECONVERGENT B1, `(.L_x_32) ;  /* 0x0000064000017945 */ /* 0x000fe20003800200 */
[--C-:B------:R-:W-:Y:S02]  /*0b70*/  SHF.R.U32.HI R5, RZ, 0x17, R0.reuse ;  /* 0x00000017ff057819 */ /* 0x100fe40000011600 */
[----:B------:R-:W-:Y:S02]  /*0b80*/  LOP3.LUT R6, R6, 0xff, RZ, 0xc0, !PT ;  /* 0x000000ff06067812 */ /* 0x000fe400078ec0ff */
[----:B------:R-:W-:Y:S01]  /*0b90*/  LOP3.LUT R10, R5, 0xff, RZ, 0xc0, !PT ;  /* 0x000000ff050a7812 */ /* 0x000fe200078ec0ff */
[----:B------:R-:W-:Y:S01]  /*0ba0*/  IMAD.MOV.U32 R5, RZ, RZ, R0 ;  /* 0x000000ffff057224 */ /* 0x000fe200078e0000 */
[----:B------:R-:W-:Y:S01]  /*0bb0*/  MOV R8, R3 ;  /* 0x0000000300087202 */ /* 0x000fe20000000f00 */
[----:B------:R-:W-:Y:S02]  /*0bc0*/  VIADD R9, R6, 0xffffffff ;  /* 0xffffffff06097836 */ /* 0x000fe40000000000 */
[----:B------:R-:W-:-:S03]  /*0bd0*/  VIADD R11, R10, 0xffffffff ;  /* 0xffffffff0a0b7836 */ /* 0x000fc60000000000 */
[----:B------:R-:W-:-:S04]  /*0be0*/  ISETP.GT.U32.AND P0, PT, R9, 0xfd, PT ;  /* 0x000000fd0900780c */ /* 0x000fc80003f04070 */
[----:B------:R-:W-:-:S13]  /*0bf0*/  ISETP.GT.U32.OR P0, PT, R11, 0xfd, P0 ;  /* 0x000000fd0b00780c */ /* 0x000fda0000704470 */
[----:B------:R-:W-:Y:S01]  /*0c00*/  @!P0 IMAD.MOV.U32 R7, RZ, RZ, RZ ;  /* 0x000000ffff078224 */ /* 0x000fe200078e00ff */
[----:B------:R-:W-:Y:S06]  /*0c10*/  @!P0 BRA `(.L_x_33) ;  /* 0x00000000005c8947 */ /* 0x000fec0003800000 */
[----:B------:R-:W-:Y:S02]  /*0c20*/  FSETP.GTU.FTZ.AND P0, PT, |R0|, +INF , PT ;  /* 0x7f8000000000780b */ /* 0x000fe40003f1c200 */
[----:B------:R-:W-:-:S04]  /*0c30*/  FSETP.GTU.FTZ.AND P1, PT, |R3|, +INF , PT ;  /* 0x7f8000000300780b */ /* 0x000fc80003f3c200 */
[----:B------:R-:W-:-:S13]  /*0c40*/  PLOP3.LUT P0, PT, P0, P1, PT, 0xf8, 0x8f ;  /* 0x00000000008f781c */ /* 0x000fda0000703f70 */
[----:B------:R-:W-:Y:S05]  /*0c50*/  @P0 BRA `(.L_x_34) ;  /* 0x00000004004c0947 */ /* 0x000fea0003800000 */
[----:B------:R-:W-:-:S13]  /*0c60*/  LOP3.LUT P0, RZ, R8, 0x7fffffff, R5, 0xc8, !PT ;  /* 0x7fffffff08ff7812 */ /* 0x000fda000780c805 */
[----:B------:R-:W-:Y:S05]  /*0c70*/  @!P0 BRA `(.L_x_35) ;  /* 0x00000004003c8947 */ /* 0x000fea0003800000 */
[C---:B------:R-:W-:Y:S02]  /*0c80*/  FSETP.NEU.FTZ.AND P1, PT, |R0|.reuse, +INF , PT ;  /* 0x7f8000000000780b */ /* 0x040fe40003f3d200 */
[----:B------:R-:W-:Y:S02]  /*0c90*/  FSETP.NEU.FTZ.AND P0, PT, |R3|, +INF , PT ;  /* 0x7f8000000300780b */ /* 0x000fe40003f1d200 */
[----:B------:R-:W-:-:S11]  /*0ca0*/  FSETP.NEU.FTZ.AND P2, PT, |R0|, +INF , PT ;  /* 0x7f8000000000780b */ /* 0x000fd60003f5d200 */
[----:B------:R-:W-:Y:S05]  /*0cb0*/  @!P0 BRA !P1, `(.L_x_35) ;  /* 0x00000004002c8947 */ /* 0x000fea0004800000 */
[----:B------:R-:W-:-:S04]  /*0cc0*/  LOP3.LUT P1, RZ, R5, 0x7fffffff, RZ, 0xc0, !PT ;  /* 0x7fffffff05ff7812 */ /* 0x000fc8000782c0ff */
[----:B------:R-:W-:-:S13]  /*0cd0*/  PLOP3.LUT P0, PT, P0, P1, PT, 0x2f, 0xf2 ;  /* 0x0000000000f2781c */ /* 0x000fda0000702577 */
[----:B------:R-:W-:Y:S05]  /*0ce0*/  @P0 BRA `(.L_x_36) ;  /* 0x0000000400180947 */ /* 0x000fea0003800000 */
[----:B------:R-:W-:-:S04]  /*0cf0*/  LOP3.LUT P0, RZ, R8, 0x7fffffff, RZ, 0xc0, !PT ;  /* 0x7fffffff08ff7812 */ /* 0x000fc8000780c0ff */
[----:B------:R-:W-:-:S13]  /*0d00*/  PLOP3.LUT P0, PT, P2, P0, PT, 0x2f, 0xf2 ;  /* 0x0000000000f2781c */ /* 0x000fda0001700577 */
[----:B------:R-:W-:Y:S05]  /*0d10*/  @P0 BRA `(.L_x_37) ;  /* 0x0000000400000947 */ /* 0x000fea0003800000 */
[----:B------:R-:W-:Y:S02]  /*0d20*/  ISETP.GE.AND P0, PT, R11, RZ, PT ;  /* 0x000000ff0b00720c */ /* 0x000fe40003f06270 */
[----:B------:R-:W-:-:S11]  /*0d30*/  ISETP.GE.AND P1, PT, R9, RZ, PT ;  /* 0x000000ff0900720c */ /* 0x000fd60003f26270 */
[----:B------:R-:W-:Y:S02]  /*0d40*/  @P0 IMAD.MOV.U32 R7, RZ, RZ, RZ ;  /* 0x000000ffff070224 */ /* 0x000fe400078e00ff */
[----:B------:R-:W-:Y:S01]  /*0d50*/  @!P0 FFMA R5, R0, 1.84467440737095516160e+19, RZ ;  /* 0x5f80000000058823 */ /* 0x000fe200000000ff */
[----:B------:R-:W-:Y:S02]  /*0d60*/  @!P0 IMAD.MOV.U32 R7, RZ, RZ, -0x40 ;  /* 0xffffffc0ff078424 */ /* 0x000fe400078e00ff */
[----:B------:R-:W-:-:S03]  /*0d70*/  @!P1 FFMA R8, R3, 1.84467440737095516160e+19, RZ ;  /* 0x5f80000003089823 */ /* 0x000fc600000000ff */
[----:B------:R-:W-:-:S07]  /*0d80*/  @!P1 IADD3 R7, PT, PT, R7, 0x40, RZ ;  /* 0x0000004007079810 */ /* 0x000fce0007ffe0ff */
.L_x_33:
[----:B------:R-:W-:Y:S01]  /*0d90*/  LEA R3, R6, 0xc0800000, 0x17 ;  /* 0xc080000006037811 */ /* 0x000fe200078eb8ff */
[----:B------:R-:W-:Y:S04]  /*0da0*/  BSSY.RECONVERGENT B2, `(.L_x_38) ;  /* 0x0000036000027945 */ /* 0x000fe80003800200 */
[----:B------:R-:W-:Y:S02]  /*0db0*/  IMAD.IADD R8, R8, 0x1, -R3 ;  /* 0x0000000108087824 */ /* 0x000fe400078e0a03 */
[----:B------:R-:W-:Y:S02]  /*0dc0*/  VIADD R3, R10, 0xffffff81 ;  /* 0xffffff810a037836 */ /* 0x000fe40000000000 */
[----:B------:R-:W0:Y:S01]  /*0dd0*/  MUFU.RCP R9, R8 ;  /* 0x0000000800097308 */ /* 0x000e220000001000 */
[----:B------:R-:W-:Y:S01]  /*0de0*/  FADD.FTZ R11, -R8, -RZ ;  /* 0x800000ff080b7221 */ /* 0x000fe20000010100 */
[C---:B------:R-:W-:Y:S01]  /*0df0*/  IMAD R0, R3.reuse, -0x800000, R5 ;  /* 0xff80000003007824 */ /* 0x040fe200078e0205 */
[----:B------:R-:W-:-:S05]  /*0e00*/  IADD3 R6, PT, PT, R3, 0x7f, -R6 ;  /* 0x0000007f03067810 */ /* 0x000fca0007ffe806 */
[----:B------:R-:W-:Y:S02]  /*0e10*/  IMAD.IADD R6, R6, 0x1, R7 ;  /* 0x0000000106067824 */ /* 0x000fe400078e0207 */
[----:B0-----:R-:W-:-:S04]  /*0e20*/  FFMA R10, R9, R11, 1 ;  /* 0x3f800000090a7423 */ /* 0x001fc8000000000b */
[----:B------:R-:W-:-:S04]  /*0e30*/  FFMA R12, R9, R10, R9 ;  /* 0x0000000a090c7223 */ /* 0x000fc80000000009 */
[----:B------:R-:W-:-:S04]  /*0e40*/  FFMA R5, R0, R12, RZ ;  /* 0x0000000c00057223 */ /* 0x000fc800000000ff */
[----:B------:R-:W-:-:S04]  /*0e50*/  FFMA R10, R11, R5, R0 ;  /* 0x000000050b0a7223 */ /* 0x000fc80000000000 */
[----:B------:R-:W-:-:S04]  /*0e60*/  FFMA R9, R12, R10, R5 ;  /* 0x0000000a0c097223 */ /* 0x000fc80000000005 */
[----:B------:R-:W-:-:S04]  /*0e70*/  FFMA R10, R11, R9, R0 ;  /* 0x000000090b0a7223 */ /* 0x000fc80000000000 */
[----:B------:R-:W-:-:S05]  /*0e80*/  FFMA R0, R12, R10, R9 ;  /* 0x0000000a0c007223 */ /* 0x000fca0000000009 */
[----:B------:R-:W-:-:S04]  /*0e90*/  SHF.R.U32.HI R3, RZ, 0x17, R0 ;  /* 0x00000017ff037819 */ /* 0x000fc80000011600 */
[----:B------:R-:W-:-:S04]  /*0ea0*/  LOP3.LUT R3, R3, 0xff, RZ, 0xc0, !PT ;  /* 0x000000ff03037812 */ /* 0x000fc800078ec0ff */
[----:B------:R-:W-:-:S05]  /*0eb0*/  IADD3 R7, PT, PT, R3, R6, RZ ;  /* 0x0000000603077210 */ /* 0x000fca0007ffe0ff */
[----:B------:R-:W-:-:S05]  /*0ec0*/  VIADD R3, R7, 0xffffffff ;  /* 0xffffffff07037836 */ /* 0x000fca0000000000 */
[----:B------:R-:W-:-:S13]  /*0ed0*/  ISETP.GE.U32.AND P0, PT, R3, 0xfe, PT ;  /* 0x000000fe0300780c */ /* 0x000fda0003f06070 */
[----:B------:R-:W-:Y:S05]  /*0ee0*/  @!P0 BRA `(.L_x_39) ;  /* 0x0000000000808947 */ /* 0x000fea0003800000 */
[----:B------:R-:W-:-:S13]  /*0ef0*/  ISETP.GT.AND P0, PT, R7, 0xfe, PT ;  /* 0x000000fe0700780c */ /* 0x000fda0003f04270 */
[----:B------:R-:W-:Y:S05]  /*0f00*/  @P0 BRA `(.L_x_40) ;  /* 0x00000000006c0947 */ /* 0x000fea0003800000 */
[----:B------:R-:W-:-:S13]  /*0f10*/  ISETP.GE.AND P0, PT, R7, 0x1, PT ;  /* 0x000000010700780c */ /* 0x000fda0003f06270 */
[----:B------:R-:W-:Y:S05]  /*0f20*/  @P0 BRA `(.L_x_41) ;  /* 0x0000000000740947 */ /* 0x000fea0003800000 */
[----:B------:R-:W-:Y:S02]  /*0f30*/  ISETP.GE.AND P0, PT, R7, -0x18, PT ;  /* 0xffffffe80700780c */ /* 0x000fe40003f06270 */
[----:B------:R-:W-:-:S11]  /*0f40*/  LOP3.LUT R0, R0, 0x80000000, RZ, 0xc0, !PT ;  /* 0x8000000000007812 */ /* 0x000fd600078ec0ff */
[----:B------:R-:W-:Y:S05]  /*0f50*/  @!P0 BRA `(.L_x_41) ;  /* 0x0000000000688947 */ /* 0x000fea0003800000 */
[CCC-:B------:R-:W-:Y:S01]  /*0f60*/  FFMA.RZ R3, R12.reuse, R10.reuse, R9.reuse ;  /* 0x0000000a0c037223 */ /* 0x1c0fe2000000c009 */
[C---:B------:R-:W-:Y:S02]  /*0f70*/  VIADD R8, R7.reuse, 0x20 ;  /* 0x0000002007087836 */ /* 0x040fe40000000000 */
[CCC-:B------:R-:W-:Y:S01]  /*0f80*/  FFMA.RM R6, R12.reuse, R10.reuse, R9.reuse ;  /* 0x0000000a0c067223 */ /* 0x1c0fe20000004009 */
[----:B------:R-:W-:Y:S02]  /*0f90*/  ISETP.NE.AND P2, PT, R7, RZ, PT ;  /* 0x000000ff0700720c */ /* 0x000fe40003f45270 */
[----:B------:R-:W-:Y:S01]  /*0fa0*/  LOP3.LUT R5, R3, 0x7fffff, RZ, 0xc0, !PT ;  /* 0x007fffff03057812 */ /* 0x000fe200078ec0ff */
[----:B------:R-:W-:Y:S01]  /*0fb0*/  FFMA.RP R3, R12, R10, R9 ;  /* 0x0000000a0c037223 */ /* 0x000fe20000008009 */
[----:B------:R-:W-:Y:S01]  /*0fc0*/  ISETP.NE.AND P1, PT, R7, RZ, PT ;  /* 0x000000ff0700720c */ /* 0x000fe20003f25270 */
[----:B------:R-:W-:Y:S01]  /*0fd0*/  IMAD.MOV R7, RZ, RZ, -R7 ;  /* 0x000000ffff077224 */ /* 0x000fe200078e0a07 */
[----:B------:R-:W-:-:S02]  /*0fe0*/  LOP3.LUT R5, R5, 0x800000, RZ, 0xfc, !PT ;  /* 0x0080000005057812 */ /* 0x000fc400078efcff */
[----:B------:R-:W-:Y:S02]  /*0ff0*/  FSETP.NEU.FTZ.AND P0, PT, R3, R6, PT ;  /* 0x000000060300720b */ /* 0x000fe40003f1d000 */
[----:B------:R-:W-:Y:S02]  /*1000*/  SHF.L.U32 R8, R5, R8, RZ ;  /* 0x0000000805087219 */ /* 0x000fe400000006ff */
[----:B------:R-:W-:Y:S02]  /*1010*/  SEL R6, R7, RZ, P2 ;  /* 0x000000ff07067207 */ /* 0x000fe40001000000 */
[----:B------:R-:W-:Y:S02]  /*1020*/  ISETP.NE.AND P1, PT, R8, RZ, P1 ;  /* 0x000000ff0800720c */ /* 0x000fe40000f25270 */
[----:B------:R-:W-:Y:S02]  /*1030*/  SHF.R.U32.HI R6, RZ, R6, R5 ;  /* 0x00000006ff067219 */ /* 0x000fe40000011605 */
[----:B------:R-:W-:-:S02]  /*1040*/  PLOP3.LUT P0, PT, P0, P1, PT, 0xf8, 0x8f ;  /* 0x00000000008f781c */ /* 0x000fc40000703f70 */
[----:B------:R-:W-:Y:S02]  /*1050*/  SHF.R.U32.HI R8, RZ, 0x1, R6 ;  /* 0x00000001ff087819 */ /* 0x000fe40000011606 */
[----:B------:R-:W-:-:S04]  /*1060*/  SEL R3, RZ, 0x1, !P0 ;  /* 0x00000001ff037807 */ /* 0x000fc80004000000 */
[----:B------:R-:W-:-:S04]  /*1070*/  LOP3.LUT R3, R3, 0x1, R8, 0xf8, !PT ;  /* 0x0000000103037812 */ /* 0x000fc800078ef808 */
[----:B------:R-:W-:-:S04]  /*1080*/  LOP3.LUT R3, R3, R6, RZ, 0xc0, !PT ;  /* 0x0000000603037212 */ /* 0x000fc800078ec0ff */
[----:B------:R-:W-:-:S04]  /*1090*/  IADD3 R3, PT, PT, R8, R3, RZ ;  /* 0x0000000308037210 */ /* 0x000fc80007ffe0ff */
[----:B------:R-:W-:Y:S01]  /*10a0*/  LOP3.LUT R0, R3, R0, RZ, 0xfc, !PT ;  /* 0x0000000003007212 */ /* 0x000fe200078efcff */
[----:B------:R-:W-:Y:S06]  /*10b0*/  BRA `(.L_x_41) ;  /* 0x0000000000107947 */ /* 0x000fec0003800000 */
.L_x_40:
[----:B------:R-:W-:-:S04]  /*10c0*/  LOP3.LUT R0, R0, 0x80000000, RZ, 0xc0, !PT ;  /* 0x8000000000007812 */ /* 0x000fc800078ec0ff */
[----:B------:R-:W-:Y:S01]  /*10d0*/  LOP3.LUT R0, R0, 0x7f800000, RZ, 0xfc, !PT ;  /* 0x7f80000000007812 */ /* 0x000fe200078efcff */
[----:B------:R-:W-:Y:S06]  /*10e0*/  BRA `(.L_x_41) ;  /* 0x0000000000047947 */ /* 0x000fec0003800000 */
.L_x_39:
[----:B------:R-:W-:-:S07]  /*10f0*/  IMAD R0, R6, 0x800000, R0 ;  /* 0x0080000006007824 */ /* 0x000fce00078e0200 */
.L_x_41:
[----:B------:R-:W-:Y:S05]  /*1100*/  BSYNC.RECONVERGENT B2 ;  /* 0x0000000000027941 */ /* 0x000fea0003800200 */
.L_x_38:
[----:B------:R-:W-:Y:S05]  /*1110*/  BRA `(.L_x_42) ;  /* 0x0000000000207947 */ /* 0x000fea0003800000 */
.L_x_37:
[----:B------:R-:W-:-:S04]  /*1120*/  LOP3.LUT R0, R8, 0x80000000, R5, 0x48, !PT ;  /* 0x8000000008007812 */ /* 0x000fc800078e4805 */
[----:B------:R-:W-:Y:S01]  /*1130*/  LOP3.LUT R0, R0, 0x7f800000, RZ, 0xfc, !PT ;  /* 0x7f80000000007812 */ /* 0x000fe200078efcff */
[----:B------:R-:W-:Y:S06]  /*1140*/  BRA `(.L_x_42) ;  /* 0x0000000000147947 */ /* 0x000fec0003800000 */
.L_x_36:
[----:B------:R-:W-:Y:S01]  /*1150*/  LOP3.LUT R0, R8, 0x80000000, R5, 0x48, !PT ;  /* 0x8000000008007812 */ /* 0x000fe200078e4805 */
[----:B------:R-:W-:Y:S06]  /*1160*/  BRA `(.L_x_42) ;  /* 0x00000000000c7947 */ /* 0x000fec0003800000 */
.L_x_35:
[----:B------:R-:W0:Y:S01]  /*1170*/  MUFU.RSQ R0, -QNAN ;  /* 0xffc0000000007908 */ /* 0x000e220000001400 */
[----:B------:R-:W-:Y:S05]  /*1180*/  BRA `(.L_x_42) ;  /* 0x0000000000047947 */ /* 0x000fea0003800000 */
.L_x_34:
[----:B------:R-:W-:-:S07]  /*1190*/  FADD.FTZ R0, R0, R3 ;  /* 0x0000000300007221 */ /* 0x000fce0000010000 */
.L_x_42:
[----:B------:R-:W-:Y:S05]  /*11a0*/  BSYNC.RECONVERGENT B1 ;  /* 0x0000000000017941 */ /* 0x000fea0003800200 */
.L_x_32:
[----:B------:R-:W-:-:S04]  /*11b0*/  IMAD.MOV.U32 R5, RZ, RZ, 0x0 ;  /* 0x00000000ff057424 */ /* 0x000fc800078e00ff */
[----:B0-----:R-:W-:Y:S05]  /*11c0*/  RET.REL.NODEC R4 `(_Z6jacobiPfS_S_S_ii) ;  /* 0xffffffec048c7950 */ /* 0x001fea0003c3ffff */
.L_x_43:
        /* <DEDUP_REMOVED lines=11> */
.L_x_45:


//--------------------- .nv.shared.reserved.0     --------------------------
	.section	.nv.shared.reserved.0,"aw",@nobits
	.weak		__nv_reservedSMEM_offset_0_alias
	.size		__nv_reservedSMEM_offset_0_alias, 0, 64
	.other		__nv_reservedSMEM_offset_0_alias,@"STO_CUDA_RESERVED_SHARED STV_DEFAULT"
__nv_reservedSMEM_offset_0_alias:
	.zero		0
	.zero		64


//--------------------- .nv.constant0._Z15jacobiOptimizedPdS_S_S_ii --------------------------
	.section	.nv.constant0._Z15jacobiOptimizedPdS_S_S_ii,"a",@progbits
	.sectionflags	@""
	.align	4
.nv.constant0._Z15jacobiOptimizedPdS_S_S_ii:
	.zero		936


//--------------------- .nv.constant0._Z6jacobiPfS_S_S_ii --------------------------
	.section	.nv.constant0._Z6jacobiPfS_S_S_ii,"a",@progbits
	.sectionflags	@""
	.align	4
.nv.constant0._Z6jacobiPfS_S_S_ii:
	.zero		936


//--------------------- SYMBOLS --------------------------

	.type		.nv.reservedSmem.offset0,@object
	.size		.nv.reservedSmem.offset0,0x4
